	.headerflags	@"EF_CUDA_TEXMODE_UNIFIED EF_CUDA_64BIT_ADDRESS EF_CUDA_SM86 EF_CUDA_VIRTUAL_SM(EF_CUDA_SM86)"
	.elftype	@"ET_EXEC"


//--------------------- .nv.info                  --------------------------
	.section	.nv.info,"",@"SHT_CUDA_INFO"
	.align	4


	//----- nvinfo : EIATTR_REGCOUNT
	.align		4
        /*0000*/ 	.byte	0x04, 0x2f
        /*0002*/ 	.short	(.L_2 - .L_1)
	.align		4
.L_1:
        /*0004*/ 	.word	index@(triton_poi_fused__scaled_dot_product_flash_attention__to_copy_add_mean_mul_pow_rsqrt_3)
        /*0008*/ 	.word	0x00000038


	//----- nvinfo : EIATTR_MIN_STACK_SIZE
	.align		4
.L_2:
        /*000c*/ 	.byte	0x04, 0x12
        /*000e*/ 	.short	(.L_4 - .L_3)
	.align		4
.L_3:
        /*0010*/ 	.word	index@(triton_poi_fused__scaled_dot_product_flash_attention__to_copy_add_mean_mul_pow_rsqrt_3)
        /*0014*/ 	.word	0x00000000


	//----- nvinfo : EIATTR_FRAME_SIZE
	.align		4
.L_4:
        /*0018*/ 	.byte	0x04, 0x11
        /*001a*/ 	.short	(.L_6 - .L_5)
	.align		4
.L_5:
        /*001c*/ 	.word	index@(triton_poi_fused__scaled_dot_product_flash_attention__to_copy_add_mean_mul_pow_rsqrt_3)
        /*0020*/ 	.word	0x00000000


	//----- nvinfo : EIATTR_MIN_STACK_SIZE
	.align		4
.L_6:
        /*0024*/ 	.byte	0x04, 0x12
        /*0026*/ 	.short	(.L_8 - .L_7)
	.align		4
.L_7:
        /*0028*/ 	.word	index@(triton_poi_fused__scaled_dot_product_flash_attention__to_copy_add_mean_mul_pow_rsqrt_3)
        /*002c*/ 	.word	0x00000000
.L_8:


//--------------------- .nv.info.triton_poi_fused__scaled_dot_product_flash_attention__to_copy_add_mean_mul_pow_rsqrt_3 --------------------------
	.section	.nv.info.triton_poi_fused__scaled_dot_product_flash_attention__to_copy_add_mean_mul_pow_rsqrt_3,"",@"SHT_CUDA_INFO"
	.sectionflags	@""
	.align	4


	//----- nvinfo : EIATTR_CUDA_API_VERSION
	.align		4
        /*0000*/ 	.byte	0x04, 0x37
        /*0002*/ 	.short	(.L_10 - .L_9)
.L_9:
        /*0004*/ 	.word	0x0000007c


	//----- nvinfo : EIATTR_SW2861232_WAR
	.align		4
.L_10:
        /*0008*/ 	.byte	0x01, 0x35
	.zero		2


	//----- nvinfo : EIATTR_PARAM_CBANK
	.align		4
        /*000c*/ 	.byte	0x04, 0x0a
        /*000e*/ 	.short	(.L_12 - .L_11)
	.align		4
.L_11:
        /*0010*/ 	.word	index@(.nv.constant0.triton_poi_fused__scaled_dot_product_flash_attention__to_copy_add_mean_mul_pow_rsqrt_3)
        /*0014*/ 	.short	0x0160
        /*0016*/ 	.short	0x0060


	//----- nvinfo : EIATTR_CBANK_PARAM_SIZE
	.align		4
.L_12:
        /*0018*/ 	.byte	0x03, 0x19
        /*001a*/ 	.short	0x0060


	//----- nvinfo : EIATTR_KPARAM_INFO
	.align		4
        /*001c*/ 	.byte	0x04, 0x17
        /*001e*/ 	.short	(.L_14 - .L_13)
.L_13:
        /*0020*/ 	.word	0x00000000
        /*0024*/ 	.short	0x000b
        /*0026*/ 	.short	0x0058
        /*0028*/ 	.byte	0x00, 0xf4, 0x21, 0x00


	//----- nvinfo : EIATTR_KPARAM_INFO
	.align		4
.L_14:
        /*002c*/ 	.byte	0x04, 0x17
        /*002e*/ 	.short	(.L_16 - .L_15)
.L_15:
        /*0030*/ 	.word	0x00000000
        /*0034*/ 	.short	0x000a
        /*0036*/ 	.short	0x0050
        /*0038*/ 	.byte	0x00, 0xf0, 0x11, 0x00


	//----- nvinfo : EIATTR_KPARAM_INFO
	.align		4
.L_16:
        /*003c*/ 	.byte	0x04, 0x17
        /*003e*/ 	.short	(.L_18 - .L_17)
.L_17:
        /*0040*/ 	.word	0x00000000
        /*0044*/ 	.short	0x0009
        /*0046*/ 	.short	0x0048
        /*0048*/ 	.byte	0x00, 0xf4, 0x21, 0x00


	//----- nvinfo : EIATTR_KPARAM_INFO
	.align		4
.L_18:
        /*004c*/ 	.byte	0x04, 0x17
        /*004e*/ 	.short	(.L_20 - .L_19)
.L_19:
        /*0050*/ 	.word	0x00000000
        /*0054*/ 	.short	0x0008
        /*0056*/ 	.short	0x0040
        /*0058*/ 	.byte	0x00, 0xf4, 0x21, 0x00


	//----- nvinfo : EIATTR_KPARAM_INFO
	.align		4
.L_20:
        /*005c*/ 	.byte	0x04, 0x17
        /*005e*/ 	.short	(.L_22 - .L_21)
.L_21:
        /*0060*/ 	.word	0x00000000
        /*0064*/ 	.short	0x0007
        /*0066*/ 	.short	0x0038
        /*0068*/ 	.byte	0x00, 0xf4, 0x21, 0x00


	//----- nvinfo : EIATTR_KPARAM_INFO
	.align		4
.L_22:
        /*006c*/ 	.byte	0x04, 0x17
        /*006e*/ 	.short	(.L_24 - .L_23)
.L_23:
        /*0070*/ 	.word	0x00000000
        /*0074*/ 	.short	0x0006
        /*0076*/ 	.short	0x0030
        /*0078*/ 	.byte	0x00, 0xf4, 0x21, 0x00


	//----- nvinfo : EIATTR_KPARAM_INFO
	.align		4
.L_24:
        /*007c*/ 	.byte	0x04, 0x17
        /*007e*/ 	.short	(.L_26 - .L_25)
.L_25:
        /*0080*/ 	.word	0x00000000
        /*0084*/ 	.short	0x0005
        /*0086*/ 	.short	0x0028
        /*0088*/ 	.byte	0x00, 0xf4, 0x21, 0x00


	//----- nvinfo : EIATTR_KPARAM_INFO
	.align		4
.L_26:
        /*008c*/ 	.byte	0x04, 0x17
        /*008e*/ 	.short	(.L_28 - .L_27)
.L_27:
        /*0090*/ 	.word	0x00000000
        /*0094*/ 	.short	0x0004
        /*0096*/ 	.short	0x0020
        /*0098*/ 	.byte	0x00, 0xf4, 0x21, 0x00


	//----- nvinfo : EIATTR_KPARAM_INFO
	.align		4
.L_28:
        /*009c*/ 	.byte	0x04, 0x17
        /*009e*/ 	.short	(.L_30 - .L_29)
.L_29:
        /*00a0*/ 	.word	0x00000000
        /*00a4*/ 	.short	0x0003
        /*00a6*/ 	.short	0x0018
        /*00a8*/ 	.byte	0x00, 0xf4, 0x21, 0x00


	//----- nvinfo : EIATTR_KPARAM_INFO
	.align		4
.L_30:
        /*00ac*/ 	.byte	0x04, 0x17
        /*00ae*/ 	.short	(.L_32 - .L_31)
.L_31:
        /*00b0*/ 	.word	0x00000000
        /*00b4*/ 	.short	0x0002
        /*00b6*/ 	.short	0x0010
        /*00b8*/ 	.byte	0x00, 0xf4, 0x21, 0x00


	//----- nvinfo : EIATTR_KPARAM_INFO
	.align		4
.L_32:
        /*00bc*/ 	.byte	0x04, 0x17
        /*00be*/ 	.short	(.L_34 - .L_33)
.L_33:
        /*00c0*/ 	.word	0x00000000
        /*00c4*/ 	.short	0x0001
        /*00c6*/ 	.short	0x0008
        /*00c8*/ 	.byte	0x00, 0xf4, 0x21, 0x00


	//----- nvinfo : EIATTR_KPARAM_INFO
	.align		4
.L_34:
        /*00cc*/ 	.byte	0x04, 0x17
        /*00ce*/ 	.short	(.L_36 - .L_35)
.L_35:
        /*00d0*/ 	.word	0x00000000
        /*00d4*/ 	.short	0x0000
        /*00d6*/ 	.short	0x0000
        /*00d8*/ 	.byte	0x00, 0xf4, 0x21, 0x00


	//----- nvinfo : EIATTR_MAXREG_COUNT
	.align		4
.L_36:
        /*00dc*/ 	.byte	0x03, 0x1b
        /*00de*/ 	.short	0x00ff


	//----- nvinfo : EIATTR_EXIT_INSTR_OFFSETS
	.align		4
        /*00e0*/ 	.byte	0x04, 0x1c
        /*00e2*/ 	.short	(.L_38 - .L_37)


	//   ....[0]....
.L_37:
        /*00e4*/ 	.word	0x00002270


	//----- nvinfo : EIATTR_REQNTID
	.align		4
.L_38:
        /*00e8*/ 	.byte	0x04, 0x10
        /*00ea*/ 	.short	(.L_40 - .L_39)
.L_39:
        /*00ec*/ 	.word	0x00000080
        /*00f0*/ 	.word	0x00000001
        /*00f4*/ 	.word	0x00000001
.L_40:


//--------------------- .nv.callgraph             --------------------------
	.section	.nv.callgraph,"",@"SHT_CUDA_CALLGRAPH"
	.align	4
	.sectionentsize	8
	.align		4
        /*0000*/ 	.word	0x00000000
	.align		4
        /*0004*/ 	.word	0xffffffff
	.align		4
        /*0008*/ 	.word	0x00000000
	.align		4
        /*000c*/ 	.word	0xfffffffe
	.align		4
        /*0010*/ 	.word	0x00000000
	.align		4
        /*0014*/ 	.word	0xfffffffd
	.align		4
        /*0018*/ 	.word	0x00000000
	.align		4
        /*001c*/ 	.word	0xfffffffc


//--------------------- .nv.rel.action            --------------------------
	.section	.nv.rel.action,"",@"SHT_CUDA_RELOCINFO"
	.align	8
	.sectionentsize	8
        /*0000*/ 	.byte	0x73, 0x00, 0x00, 0x00, 0x00, 0x00, 0x00, 0x00, 0x00, 0x00, 0x00, 0x11, 0x25, 0x00, 0x05, 0x36


//--------------------- .nv.constant4             --------------------------
	.section	.nv.constant4,"a",@progbits
	.align	8
	.align		8
.nv.constant4:
        /*0000*/ 	.dword	_$_str


//--------------------- .nv.constant0.triton_poi_fused__scaled_dot_product_flash_attention__to_copy_add_mean_mul_pow_rsqrt_3 --------------------------
	.section	.nv.constant0.triton_poi_fused__scaled_dot_product_flash_attention__to_copy_add_mean_mul_pow_rsqrt_3,"a",@progbits
	.sectionflags	@""
	.align	4
.nv.constant0.triton_poi_fused__scaled_dot_product_flash_attention__to_copy_add_mean_mul_pow_rsqrt_3:
	.zero		448


//--------------------- .text.triton_poi_fused__scaled_dot_product_flash_attention__to_copy_add_mean_mul_pow_rsqrt_3 --------------------------
	.section	.text.triton_poi_fused__scaled_dot_product_flash_attention__to_copy_add_mean_mul_pow_rsqrt_3,"ax",@progbits
	.sectioninfo	@"SHI_REGISTERS=56"
	.align	128
        .global         triton_poi_fused__scaled_dot_product_flash_attention__to_copy_add_mean_mul_pow_rsqrt_3
        .type           triton_poi_fused__scaled_dot_product_flash_attention__to_copy_add_mean_mul_pow_rsqrt_3,@function
        .size           triton_poi_fused__scaled_dot_product_flash_attention__to_copy_add_mean_mul_pow_rsqrt_3,(.L_x_1 - triton_poi_fused__scaled_dot_product_flash_attention__to_copy_add_mean_mul_pow_rsqrt_3)
        .other          triton_poi_fused__scaled_dot_product_flash_attention__to_copy_add_mean_mul_pow_rsqrt_3,@"STO_CUDA_ENTRY STV_DEFAULT"
triton_poi_fused__scaled_dot_product_flash_attention__to_copy_add_mean_mul_pow_rsqrt_3:
.text.triton_poi_fused__scaled_dot_product_flash_attention__to_copy_add_mean_mul_pow_rsqrt_3:
[----:B------:R-:W-:Y:S02]  /*0000*/  MOV R1, c[0x0][0x28] ;  /* 0x00000a0000017a02 */ /* 0x000fe40000000f00 */
[----:B------:R-:W0:Y:S01]  /*0010*/  S2R R0, SR_TID.X ;  /* 0x0000000000007919 */ /* 0x000e220000002100 */
[----:B------:R-:W-:Y:S01]  /*0020*/  IMAD.MOV.U32 R16, RZ, RZ, 0x4 ;  /* 0x00000004ff107424 */ /* 0x000fe200078e00ff */
[----:B------:R-:W-:Y:S02]  /*0030*/  ULDC.64 UR4, c[0x0][0x118] ;  /* 0x0000460000047ab9 */ /* 0x000fe40000000a00 */
[----:B------:R-:W1:Y:S01]  /*0040*/  S2R R9, SR_CTAID.X ;  /* 0x0000000000097919 */ /* 0x000e620000002500 */
[----:B0-----:R-:W-:Y:S01]  /*0050*/  IMAD.SHL.U32 R0, R0, 0x8, RZ ;  /* 0x0000000800007824 */ /* 0x001fe200078e00ff */
[----:B-1----:R-:W-:-:S04]  /*0060*/  SHF.R.S32.HI R53, RZ, 0x15, R9 ;  /* 0x00000015ff357819 */ /* 0x002fc80000011409 */
[----:B------:R-:W-:Y:S02]  /*0070*/  LOP3.LUT R0, R0, 0x3f8, RZ, 0xc0, !PT ;  /* 0x000003f800007812 */ /* 0x000fe400078ec0ff */
[----:B------:R-:W-:Y:S02]  /*0080*/  SGXT R53, R53, 0x1 ;  /* 0x000000013535781a */ /* 0x000fe40000000200 */
[----:B------:R-:W-:-:S04]  /*0090*/  LEA R0, R9, R0, 0xa ;  /* 0x0000000009007211 */ /* 0x000fc800078e50ff */
[----:B------:R-:W-:-:S04]  /*00a0*/  LEA.HI R39, R53, R0, RZ, 0x7 ;  /* 0x0000000035277211 */ /* 0x000fc800078f38ff */
[----:B------:R-:W-:-:S05]  /*00b0*/  SHF.R.S32.HI R5, RZ, 0x7, R39 ;  /* 0x00000007ff057819 */ /* 0x000fca0000011427 */
[----:B------:R-:W-:-:S04]  /*00c0*/  IMAD.WIDE R2, R5, R16, c[0x0][0x168] ;  /* 0x00005a0005027625 */ /* 0x000fc800078e0210 */
[----:B------:R-:W-:Y:S01]  /*00d0*/  IMAD.WIDE R4, R5, R16, c[0x0][0x190] ;  /* 0x0000640005047625 */ /* 0x000fe200078e0210 */
[----:B------:R0:W2:Y:S04]  /*00e0*/  LDG.E.EL R41, [R2.64] ;  /* 0x0000000402297981 */ /* 0x0000a8000c2e1900 */
[----:B------:R1:W3:Y:S01]  /*00f0*/  LDG.E.EL R49, [R4.64] ;  /* 0x0000000404317981 */ /* 0x0002e2000c2e1900 */
[----:B------:R-:W-:Y:S02]  /*0100*/  IADD3 R6, R0, 0x1, RZ ;  /* 0x0000000100067810 */ /* 0x000fe40007ffe0ff */
[----:B------:R-:W-:Y:S02]  /*0110*/  SHF.R.U32.HI R9, RZ, 0x15, R9 ;  /* 0x00000015ff097819 */ /* 0x000fe40000011609 */
[----:B------:R-:W-:-:S02]  /*0120*/  LEA.HI R7, R53, R6, RZ, 0x7 ;  /* 0x0000000635077211 */ /* 0x000fc400078f38ff */
[----:B------:R-:W-:Y:S02]  /*0130*/  LOP3.LUT R39, R39, 0xffffff80, RZ, 0xc0, !PT ;  /* 0xffffff8027277812 */ /* 0x000fe400078ec0ff */
[----:B------:R-:W-:Y:S02]  /*0140*/  LOP3.LUT R7, R7, 0xff80, RZ, 0xc0, !PT ;  /* 0x0000ff8007077812 */ /* 0x000fe400078ec0ff */
[----:B-1----:R-:W-:Y:S02]  /*0150*/  SGXT.U32 R5, R9, 0x1 ;  /* 0x000000010905781a */ /* 0x002fe40000000000 */
[----:B------:R-:W-:Y:S02]  /*0160*/  IADD3 R7, R6, -R7, RZ ;  /* 0x8000000706077210 */ /* 0x000fe40007ffe0ff */
[----:B------:R-:W-:Y:S02]  /*0170*/  IADD3 R4, R0, 0x3, RZ ;  /* 0x0000000300047810 */ /* 0x000fe40007ffe0ff */
[----:B------:R-:W-:-:S02]  /*0180*/  LOP3.LUT R8, R7, 0x80, RZ, 0xc0, !PT ;  /* 0x0000008007087812 */ /* 0x000fc400078ec0ff */
[----:B------:R-:W-:Y:S02]  /*0190*/  PRMT R46, RZ, 0x7610, R46 ;  /* 0x00007610ff2e7816 */ /* 0x000fe4000000002e */
[----:B------:R-:W-:-:S04]  /*01a0*/  LEA.HI R8, R8, R7, RZ, 0x19 ;  /* 0x0000000708087211 */ /* 0x000fc800078fc8ff */
[----:B------:R-:W-:-:S04]  /*01b0*/  PRMT R7, R8, 0x8880, RZ ;  /* 0x0000888008077816 */ /* 0x000fc800000000ff */
[----:B0-----:R-:W-:-:S04]  /*01c0*/  SHF.R.S32.HI R2, RZ, 0x1, R7 ;  /* 0x00000001ff027819 */ /* 0x001fc80000011407 */
[----:B------:R-:W-:Y:S01]  /*01d0*/  PRMT R8, R2, 0x9910, RZ ;  /* 0x0000991002087816 */ /* 0x000fe200000000ff */
[----:B------:R-:W-:-:S03]  /*01e0*/  IMAD.IADD R2, R6, 0x1, R5 ;  /* 0x0000000106027824 */ /* 0x000fc600078e0205 */
[----:B------:R-:W-:Y:S02]  /*01f0*/  SHF.L.U32 R8, R8, 0x1, RZ ;  /* 0x0000000108087819 */ /* 0x000fe400000006ff */
[----:B------:R-:W-:Y:S02]  /*0200*/  LOP3.LUT R3, R2, 0xfffffffa, RZ, 0xc0, !PT ;  /* 0xfffffffa02037812 */ /* 0x000fe400078ec0ff */
[----:B------:R-:W-:Y:S02]  /*0210*/  LEA.HI R2, R53, R4, RZ, 0x7 ;  /* 0x0000000435027211 */ /* 0x000fe400078f38ff */
[----:B------:R-:W-:Y:S01]  /*0220*/  IADD3 R14, R39, R8, RZ ;  /* 0x00000008270e7210 */ /* 0x000fe20007ffe0ff */
[----:B------:R-:W-:Y:S01]  /*0230*/  IMAD.IADD R9, R6, 0x1, -R3 ;  /* 0x0000000106097824 */ /* 0x000fe200078e0a03 */
[----:B------:R-:W-:Y:S01]  /*0240*/  LOP3.LUT R7, R2, 0xff80, RZ, 0xc0, !PT ;  /* 0x0000ff8002077812 */ /* 0x000fe200078ec0ff */
[----:B------:R-:W-:Y:S01]  /*0250*/  IMAD.MOV.U32 R3, RZ, RZ, 0x2 ;  /* 0x00000002ff037424 */ /* 0x000fe200078e00ff */
[----:B------:R-:W-:-:S02]  /*0260*/  IADD3 R18, R14, 0x1, RZ ;  /* 0x000000010e127810 */ /* 0x000fc40007ffe0ff */
[C---:B------:R-:W-:Y:S02]  /*0270*/  ISETP.GE.AND P4, PT, R9.reuse, 0x1, PT ;  /* 0x000000010900780c */ /* 0x040fe40003f86270 */
[----:B------:R-:W-:Y:S01]  /*0280*/  IADD3 R2, R4, -R7, RZ ;  /* 0x8000000704027210 */ /* 0x000fe20007ffe0ff */
[----:B------:R-:W-:Y:S01]  /*0290*/  IMAD.WIDE R6, R18, R3, c[0x0][0x188] ;  /* 0x0000620012067625 */ /* 0x000fe200078e0203 */
[----:B------:R-:W-:Y:S02]  /*02a0*/  ISETP.GT.AND P5, PT, R9, RZ, PT ;  /* 0x000000ff0900720c */ /* 0x000fe40003fa4270 */
[----:B------:R-:W-:-:S04]  /*02b0*/  LOP3.LUT R11, R2, 0x80, RZ, 0xc0, !PT ;  /* 0x00000080020b7812 */ /* 0x000fc800078ec0ff */
[----:B------:R-:W-:Y:S01]  /*02c0*/  LEA.HI R11, R11, R2, RZ, 0x19 ;  /* 0x000000020b0b7211 */ /* 0x000fe200078fc8ff */
[----:B------:R-:W-:Y:S02]  /*02d0*/  IMAD.IADD R2, R4, 0x1, R5 ;  /* 0x0000000104027824 */ /* 0x000fe400078e0205 */
[----:B------:R0:W4:Y:S01]  /*02e0*/  @!P4 LDG.E.EL.U16 R46, [R6.64] ;  /* 0x00000004062ec981 */ /* 0x000122000c2e1500 */
[----:B------:R-:W-:Y:S01]  /*02f0*/  PRMT R9, R11, 0x8880, RZ ;  /* 0x000088800b097816 */ /* 0x000fe200000000ff */
[-C--:B------:R-:W-:Y:S01]  /*0300*/  IMAD.WIDE R10, R14, R3.reuse, c[0x0][0x188] ;  /* 0x000062000e0a7625 */ /* 0x080fe200078e0203 */
[----:B------:R-:W-:Y:S02]  /*0310*/  PRMT R40, RZ, 0x7610, R40 ;  /* 0x00007610ff287816 */ /* 0x000fe40000000028 */
[----:B------:R-:W-:Y:S01]  /*0320*/  SHF.R.S32.HI R9, RZ, 0x1, R9 ;  /* 0x00000001ff097819 */ /* 0x000fe20000011409 */
[----:B------:R-:W-:Y:S01]  /*0330*/  IMAD.WIDE R12, R8, R3, c[0x0][0x198] ;  /* 0x00006600080c7625 */ /* 0x000fe200078e0203 */
[----:B------:R-:W-:-:S02]  /*0340*/  PRMT R44, RZ, 0x7610, R44 ;  /* 0x00007610ff2c7816 */ /* 0x000fc4000000002c */
[----:B0-----:R-:W-:Y:S01]  /*0350*/  LOP3.LUT R7, R2, 0xfffffffe, RZ, 0xc0, !PT ;  /* 0xfffffffe02077812 */ /* 0x001fe200078ec0ff */
[----:B------:R0:W5:Y:S01]  /*0360*/  @P5 LDG.E.EL.U16 R40, [R10.64] ;  /* 0x000000040a285981 */ /* 0x000162000c2e1500 */
[----:B------:R-:W-:Y:S02]  /*0370*/  IADD3 R2, R0, 0x5, RZ ;  /* 0x0000000500027810 */ /* 0x000fe40007ffe0ff */
[----:B------:R-:W-:Y:S01]  /*0380*/  IADD3 R6, R4, -R7, RZ ;  /* 0x8000000704067210 */ /* 0x000fe20007ffe0ff */
[----:B------:R1:W5:Y:S01]  /*0390*/  @!P4 LDG.E.EL.U16 R44, [R12.64+0x2] ;  /* 0x000002040c2cc981 */ /* 0x000362000c2e1500 */
[----:B------:R-:W-:Y:S02]  /*03a0*/  LEA.HI R4, R53, R2, RZ, 0x7 ;  /* 0x0000000235047211 */ /* 0x000fe400078f38ff */
[----:B------:R-:W-:Y:S02]  /*03b0*/  PRMT R32, R9, 0x9910, RZ ;  /* 0x0000991009207816 */ /* 0x000fe400000000ff */
[----:B------:R-:W-:-:S02]  /*03c0*/  LOP3.LUT R7, R4, 0xff80, RZ, 0xc0, !PT ;  /* 0x0000ff8004077812 */ /* 0x000fc400078ec0ff */
[----:B------:R-:W-:Y:S01]  /*03d0*/  PRMT R37, RZ, 0x7610, R37 ;  /* 0x00007610ff257816 */ /* 0x000fe20000000025 */
[----:B------:R-:W-:Y:S02]  /*03e0*/  IMAD.SHL.U32 R32, R32, 0x2, RZ ;  /* 0x0000000220207824 */ /* 0x000fe400078e00ff */
[----:B------:R-:W-:Y:S01]  /*03f0*/  IMAD.IADD R4, R2, 0x1, -R7 ;  /* 0x0000000102047824 */ /* 0x000fe200078e0a07 */
[----:B------:R-:W-:Y:S02]  /*0400*/  ISETP.GE.AND P2, PT, R6, 0x1, PT ;  /* 0x000000010600780c */ /* 0x000fe40003f46270 */
[----:B------:R-:W-:Y:S01]  /*0410*/  IADD3 R34, R39, R32, RZ ;  /* 0x0000002027227210 */ /* 0x000fe20007ffe0ff */
[----:B0-----:R-:W-:Y:S01]  /*0420*/  IMAD.WIDE R10, R14, R3, c[0x0][0x160] ;  /* 0x000058000e0a7625 */ /* 0x001fe200078e0203 */
[----:B------:R-:W-:Y:S01]  /*0430*/  LOP3.LUT R9, R4, 0x80, RZ, 0xc0, !PT ;  /* 0x0000008004097812 */ /* 0x000fe200078ec0ff */
[----:B------:R1:W5:Y:S01]  /*0440*/  @P5 LDG.E.EL.U16 R37, [R12.64] ;  /* 0x000000040c255981 */ /* 0x000362000c2e1500 */
[----:B------:R-:W-:-:S02]  /*0450*/  IADD3 R26, R34, 0x1, RZ ;  /* 0x00000001221a7810 */ /* 0x000fc40007ffe0ff */
[----:B------:R-:W-:Y:S01]  /*0460*/  ISETP.GT.AND P0, PT, R6, RZ, PT ;  /* 0x000000ff0600720c */ /* 0x000fe20003f04270 */
[-C--:B------:R-:W-:Y:S01]  /*0470*/  IMAD.WIDE R6, R18, R3.reuse, c[0x0][0x160] ;  /* 0x0000580012067625 */ /* 0x080fe200078e0203 */
[----:B------:R-:W-:Y:S02]  /*0480*/  LEA.HI R9, R9, R4, RZ, 0x19 ;  /* 0x0000000409097211 */ /* 0x000fe400078fc8ff */
[----:B------:R-:W-:Y:S01]  /*0490*/  PRMT R14, RZ, 0x7610, R14 ;  /* 0x00007610ff0e7816 */ /* 0x000fe2000000000e */
[----:B------:R-:W-:Y:S01]  /*04a0*/  IMAD.WIDE R18, R26, R3, c[0x0][0x188] ;  /* 0x000062001a127625 */ /* 0x000fe200078e0203 */
[----:B------:R-:W-:Y:S02]  /*04b0*/  PRMT R15, RZ, 0x7610, R15 ;  /* 0x00007610ff0f7816 */ /* 0x000fe4000000000f */
[----:B------:R-:W-:Y:S02]  /*04c0*/  PRMT R35, RZ, 0x7610, R35 ;  /* 0x00007610ff237816 */ /* 0x000fe40000000023 */
[----:B------:R-:W-:Y:S01]  /*04d0*/  PRMT R4, R9, 0x8880, RZ ;  /* 0x0000888009047816 */ /* 0x000fe200000000ff */
[----:B------:R0:W5:Y:S04]  /*04e0*/  @!P4 LDG.E.EL.U16 R14, [R6.64] ;  /* 0x00000004060ec981 */ /* 0x000168000c2e1500 */
[----:B------:R1:W5:Y:S04]  /*04f0*/  @!P2 LDG.E.EL.U16 R15, [R18.64] ;  /* 0x00000004120fa981 */ /* 0x000368000c2e1500 */
[----:B------:R1:W5:Y:S01]  /*0500*/  @P5 LDG.E.EL.U16 R35, [R10.64] ;  /* 0x000000040a235981 */ /* 0x000362000c2e1500 */
[----:B0-----:R-:W-:-:S02]  /*0510*/  SHF.R.S32.HI R6, RZ, 0x1, R4 ;  /* 0x00000001ff067819 */ /* 0x001fc40000011404 */
[----:B------:R-:W-:Y:S02]  /*0520*/  IADD3 R4, R2, R5, RZ ;  /* 0x0000000502047210 */ /* 0x000fe40007ffe0ff */
[----:B------:R-:W-:Y:S02]  /*0530*/  PRMT R22, R6, 0x9910, RZ ;  /* 0x0000991006167816 */ /* 0x000fe400000000ff */
[----:B------:R-:W-:Y:S02]  /*0540*/  LOP3.LUT R7, R4, 0xfffffffe, RZ, 0xc0, !PT ;  /* 0xfffffffe04077812 */ /* 0x000fe400078ec0ff */
[----:B------:R-:W-:-:S03]  /*0550*/  SHF.L.U32 R22, R22, 0x1, RZ ;  /* 0x0000000116167819 */ /* 0x000fc600000006ff */
[----:B------:R-:W-:Y:S01]  /*0560*/  IMAD.IADD R7, R2, 0x1, -R7 ;  /* 0x0000000102077824 */ /* 0x000fe200078e0a07 */
[----:B-1----:R-:W-:Y:S01]  /*0570*/  PRMT R13, RZ, 0x7610, R13 ;  /* 0x00007610ff0d7816 */ /* 0x002fe2000000000d */
[----:B------:R-:W-:Y:S01]  /*0580*/  IMAD.WIDE R20, R34, R3, c[0x0][0x188] ;  /* 0x0000620022147625 */ /* 0x000fe200078e0203 */
[----:B------:R-:W-:-:S03]  /*0590*/  PRMT R12, RZ, 0x7610, R12 ;  /* 0x00007610ff0c7816 */ /* 0x000fc6000000000c */
[----:B------:R-:W-:Y:S01]  /*05a0*/  IMAD.IADD R36, R39, 0x1, R22 ;  /* 0x0000000127247824 */ /* 0x000fe200078e0216 */
[C---:B------:R-:W-:Y:S01]  /*05b0*/  ISETP.GE.AND P1, PT, R7.reuse, 0x1, PT ;  /* 0x000000010700780c */ /* 0x040fe20003f26270 */
[-C--:B------:R-:W-:Y:S01]  /*05c0*/  IMAD.WIDE R10, R32, R3.reuse, c[0x0][0x198] ;  /* 0x00006600200a7625 */ /* 0x080fe200078e0203 */
[----:B------:R0:W5:Y:S01]  /*05d0*/  @P0 LDG.E.EL.U16 R13, [R20.64] ;  /* 0x00000004140d0981 */ /* 0x000162000c2e1500 */
[----:B------:R-:W-:Y:S02]  /*05e0*/  ISETP.GT.AND P3, PT, R7, RZ, PT ;  /* 0x000000ff0700720c */ /* 0x000fe40003f64270 */
[C---:B------:R-:W-:Y:S01]  /*05f0*/  IADD3 R30, R36.reuse, 0x1, RZ ;  /* 0x00000001241e7810 */ /* 0x040fe20007ffe0ff */
[----:B------:R1:W5:Y:S01]  /*0600*/  @!P2 LDG.E.EL.U16 R12, [R10.64+0x2] ;  /* 0x000002040a0ca981 */ /* 0x000362000c2e1500 */
[----:B------:R-:W-:Y:S01]  /*0610*/  PRMT R42, RZ, 0x7610, R42 ;  /* 0x00007610ff2a7816 */ /* 0x000fe2000000002a */
[----:B------:R-:W-:Y:S01]  /*0620*/  IMAD.WIDE R28, R36, R3, c[0x0][0x188] ;  /* 0x00006200241c7625 */ /* 0x000fe200078e0203 */
[----:B------:R-:W-:-:S03]  /*0630*/  PRMT R4, RZ, 0x7610, R4 ;  /* 0x00007610ff047816 */ /* 0x000fc60000000004 */
[----:B0-----:R-:W-:Y:S01]  /*0640*/  IMAD.WIDE R20, R30, R3, c[0x0][0x188] ;  /* 0x000062001e147625 */ /* 0x001fe200078e0203 */
[----:B------:R-:W-:-:S03]  /*0650*/  PRMT R2, RZ, 0x7610, R2 ;  /* 0x00007610ff027816 */ /* 0x000fc60000000002 */
[----:B------:R-:W-:Y:S01]  /*0660*/  IMAD.WIDE R8, R8, R3, c[0x0][0x170] ;  /* 0x00005c0008087625 */ /* 0x000fe200078e0203 */
[----:B------:R0:W5:Y:S04]  /*0670*/  @!P1 LDG.E.EL.U16 R42, [R20.64] ;  /* 0x00000004142a9981 */ /* 0x000168000c2e1500 */
[----:B------:R0:W5:Y:S01]  /*0680*/  @P3 LDG.E.EL.U16 R4, [R28.64] ;  /* 0x000000041c043981 */ /* 0x000162000c2e1500 */
[----:B------:R-:W-:-:S03]  /*0690*/  PRMT R43, RZ, 0x7610, R43 ;  /* 0x00007610ff2b7816 */ /* 0x000fc6000000002b */
[----:B------:R0:W5:Y:S01]  /*06a0*/  @!P4 LDG.E.EL.U16 R2, [R8.64+0x2] ;  /* 0x000002040802c981 */ /* 0x000162000c2e1500 */
[----:B------:R-:W-:-:S03]  /*06b0*/  PRMT R24, RZ, 0x7610, R24 ;  /* 0x00007610ff187816 */ /* 0x000fc60000000018 */
[----:B------:R1:W5:Y:S04]  /*06c0*/  @P0 LDG.E.EL.U16 R43, [R10.64] ;  /* 0x000000040a2b0981 */ /* 0x000368000c2e1500 */
[----:B------:R0:W5:Y:S01]  /*06d0*/  @P5 LDG.E.EL.U16 R24, [R8.64] ;  /* 0x0000000408185981 */ /* 0x000162000c2e1500 */
[-C--:B-1----:R-:W-:Y:S01]  /*06e0*/  IMAD.WIDE R10, R34, R3.reuse, c[0x0][0x160] ;  /* 0x00005800220a7625 */ /* 0x082fe200078e0203 */
[----:B------:R-:W-:Y:S02]  /*06f0*/  IADD3 R34, R0, 0x7, RZ ;  /* 0x0000000700227810 */ /* 0x000fe40007ffe0ff */
[----:B------:R-:W-:Y:S02]  /*0700*/  PRMT R38, RZ, 0x7610, R38 ;  /* 0x00007610ff267816 */ /* 0x000fe40000000026 */
[----:B------:R-:W-:Y:S01]  /*0710*/  LEA.HI R19, R53, R34, RZ, 0x7 ;  /* 0x0000002235137211 */ /* 0x000fe200078f38ff */
[----:B------:R-:W-:Y:S01]  /*0720*/  IMAD.WIDE R6, R22, R3, c[0x0][0x198] ;  /* 0x0000660016067625 */ /* 0x000fe200078e0203 */
[----:B------:R-:W-:-:S02]  /*0730*/  PRMT R27, RZ, 0x7610, R27 ;  /* 0x00007610ff1b7816 */ /* 0x000fc4000000001b */
[----:B------:R-:W-:Y:S02]  /*0740*/  LOP3.LUT R19, R19, 0xff80, RZ, 0xc0, !PT ;  /* 0x0000ff8013137812 */ /* 0x000fe400078ec0ff */
[----:B------:R1:W5:Y:S02]  /*0750*/  @!P1 LDG.E.EL.U16 R38, [R6.64+0x2] ;  /* 0x0000020406269981 */ /* 0x000364000c2e1500 */
[----:B------:R-:W-:Y:S01]  /*0760*/  IADD3 R23, R34, -R19, RZ ;  /* 0x8000001322177210 */ /* 0x000fe20007ffe0ff */
[-C--:B0-----:R-:W-:Y:S01]  /*0770*/  IMAD.WIDE R20, R26, R3.reuse, c[0x0][0x160] ;  /* 0x000058001a147625 */ /* 0x081fe200078e0203 */
[----:B------:R1:W5:Y:S01]  /*0780*/  @P3 LDG.E.EL.U16 R27, [R6.64] ;  /* 0x00000004061b3981 */ /* 0x000362000c2e1500 */
[----:B------:R-:W-:Y:S02]  /*0790*/  PRMT R17, RZ, 0x7610, R17 ;  /* 0x00007610ff117816 */ /* 0x000fe40000000011 */
[----:B------:R-:W-:Y:S01]  /*07a0*/  LOP3.LUT R26, R23, 0x80, RZ, 0xc0, !PT ;  /* 0x00000080171a7812 */ /* 0x000fe200078ec0ff */
[----:B------:R-:W-:Y:S01]  /*07b0*/  IMAD.WIDE R8, R36, R3, c[0x0][0x160] ;  /* 0x0000580024087625 */ /* 0x000fe200078e0203 */
[----:B------:R-:W-:-:S02]  /*07c0*/  PRMT R19, RZ, 0x7610, R19 ;  /* 0x00007610ff137816 */ /* 0x000fc40000000013 */
[----:B------:R-:W-:Y:S01]  /*07d0*/  LEA.HI R23, R26, R23, RZ, 0x19 ;  /* 0x000000171a177211 */ /* 0x000fe200078fc8ff */
[----:B------:R0:W5:Y:S01]  /*07e0*/  @!P2 LDG.E.EL.U16 R17, [R20.64] ;  /* 0x000000041411a981 */ /* 0x000162000c2e1500 */
[----:B------:R-:W-:Y:S01]  /*07f0*/  PRMT R26, RZ, 0x7610, R26 ;  /* 0x00007610ff1a7816 */ /* 0x000fe2000000001a */
[----:B-1----:R-:W-:Y:S01]  /*0800*/  IMAD.WIDE R6, R32, R3, c[0x0][0x170] ;  /* 0x00005c0020067625 */ /* 0x002fe200078e0203 */
[----:B------:R-:W-:Y:S01]  /*0810*/  PRMT R18, RZ, 0x7610, R18 ;  /* 0x00007610ff127816 */ /* 0x000fe20000000012 */
[----:B------:R1:W5:Y:S01]  /*0820*/  @P3 LDG.E.EL.U16 R19, [R8.64] ;  /* 0x0000000408133981 */ /* 0x000362000c2e1500 */
[----:B------:R-:W-:Y:S02]  /*0830*/  IADD3 R5, R34, R5, RZ ;  /* 0x0000000522057210 */ /* 0x000fe40007ffe0ff */
[----:B------:R-:W-:Y:S01]  /*0840*/  PRMT R47, RZ, 0x7610, R47 ;  /* 0x00007610ff2f7816 */ /* 0x000fe2000000002f */
[----:B------:R1:W5:Y:S01]  /*0850*/  @!P2 LDG.E.EL.U16 R26, [R6.64+0x2] ;  /* 0x00000204061aa981 */ /* 0x000362000c2e1500 */
[----:B0-----:R-:W-:-:S02]  /*0860*/  PRMT R20, R23, 0x8880, RZ ;  /* 0x0000888017147816 */ /* 0x001fc400000000ff */
[----:B------:R-:W-:Y:S01]  /*0870*/  LOP3.LUT R5, R5, 0xfffffffe, RZ, 0xc0, !PT ;  /* 0xfffffffe05057812 */ /* 0x000fe200078ec0ff */
[----:B------:R0:W5:Y:S01]  /*0880*/  @P0 LDG.E.EL.U16 R18, [R10.64] ;  /* 0x000000040a120981 */ /* 0x000162000c2e1500 */
[----:B-1----:R-:W-:-:S03]  /*0890*/  SHF.R.S32.HI R8, RZ, 0x1, R20 ;  /* 0x00000001ff087819 */ /* 0x002fc60000011414 */
[----:B------:R-:W-:Y:S01]  /*08a0*/  IMAD.IADD R5, R34, 0x1, -R5 ;  /* 0x0000000122057824 */ /* 0x000fe200078e0a05 */
[----:B------:R1:W5:Y:S01]  /*08b0*/  @P0 LDG.E.EL.U16 R47, [R6.64] ;  /* 0x00000004062f0981 */ /* 0x000362000c2e1500 */
[----:B0-----:R-:W-:Y:S01]  /*08c0*/  IMAD.WIDE R10, R30, R3, c[0x0][0x160] ;  /* 0x000058001e0a7625 */ /* 0x001fe200078e0203 */
[----:B------:R-:W-:Y:S02]  /*08d0*/  PRMT R30, R8, 0x9910, RZ ;  /* 0x00009910081e7816 */ /* 0x000fe400000000ff */
[----:B------:R-:W-:Y:S02]  /*08e0*/  ISETP.GT.AND P6, PT, R5, RZ, PT ;  /* 0x000000ff0500720c */ /* 0x000fe40003fc4270 */
[----:B------:R-:W-:Y:S02]  /*08f0*/  SHF.L.U32 R30, R30, 0x1, RZ ;  /* 0x000000011e1e7819 */ /* 0x000fe400000006ff */
[----:B------:R-:W-:Y:S02]  /*0900*/  PRMT R51, RZ, 0x7610, R51 ;  /* 0x00007610ff337816 */ /* 0x000fe40000000033 */
[----:B------:R-:W-:Y:S01]  /*0910*/  MOV R45, RZ ;  /* 0x000000ff002d7202 */ /* 0x000fe20000000f00 */
[----:B------:R-:W-:Y:S01]  /*0920*/  IMAD.IADD R48, R39, 0x1, R30 ;  /* 0x0000000127307824 */ /* 0x000fe200078e021e */
[----:B------:R-:W-:-:S02]  /*0930*/  MOV R25, RZ ;  /* 0x000000ff00197202 */ /* 0x000fc40000000f00 */
[----:B------:R-:W-:Y:S01]  /*0940*/  PRMT R32, RZ, 0x7610, R32 ;  /* 0x00007610ff207816 */ /* 0x000fe20000000020 */
[----:B------:R0:W5:Y:S01]  /*0950*/  @!P1 LDG.E.EL.U16 R51, [R10.64] ;  /* 0x000000040a339981 */ /* 0x000162000c2e1500 */
[----:B-1----:R-:W-:Y:S01]  /*0960*/  IMAD.WIDE R6, R48, R3, c[0x0][0x160] ;  /* 0x0000580030067625 */ /* 0x002fe200078e0203 */
[----:B------:R-:W-:-:S04]  /*0970*/  PRMT R34, RZ, 0x7610, R34 ;  /* 0x00007610ff227816 */ /* 0x000fc80000000022 */
[----:B------:R1:W5:Y:S01]  /*0980*/  @P6 LDG.E.EL.U16 R32, [R6.64] ;  /* 0x0000000406206981 */ /* 0x000362000c2e1500 */
[----:B0-----:R-:W-:Y:S01]  /*0990*/  IADD3 R10, R48, 0x1, RZ ;  /* 0x00000001300a7810 */ /* 0x001fe20007ffe0ff */
[----:B------:R-:W-:Y:S01]  /*09a0*/  IMAD.WIDE R8, R22, R3, c[0x0][0x170] ;  /* 0x00005c0016087625 */ /* 0x000fe200078e0203 */
[----:B------:R-:W-:-:S03]  /*09b0*/  PRMT R36, RZ, 0x7610, R36 ;  /* 0x00007610ff247816 */ /* 0x000fc60000000024 */
[-C--:B-1----:R-:W-:Y:S01]  /*09c0*/  IMAD.WIDE R6, R10, R3.reuse, c[0x0][0x160] ;  /* 0x000058000a067625 */ /* 0x082fe200078e0203 */
[----:B------:R-:W-:Y:S02]  /*09d0*/  PRMT R33, RZ, 0x7610, R33 ;  /* 0x00007610ff217816 */ /* 0x000fe40000000021 */
[----:B------:R0:W5:Y:S01]  /*09e0*/  @!P1 LDG.E.EL.U16 R36, [R8.64+0x2] ;  /* 0x0000020408249981 */ /* 0x000162000c2e1500 */
[----:B------:R-:W-:Y:S01]  /*09f0*/  PRMT R31, RZ, 0x7610, R31 ;  /* 0x00007610ff1f7816 */ /* 0x000fe2000000001f */
[----:B------:R-:W-:Y:S01]  /*0a00*/  IMAD.WIDE R20, R30, R3, c[0x0][0x170] ;  /* 0x00005c001e147625 */ /* 0x000fe200078e0203 */
[----:B------:R-:W-:Y:S01]  /*0a10*/  PRMT R29, RZ, 0x7610, R29 ;  /* 0x00007610ff1d7816 */ /* 0x000fe2000000001d */
[----:B------:R0:W5:Y:S05]  /*0a20*/  @P3 LDG.E.EL.U16 R33, [R8.64] ;  /* 0x0000000408213981 */ /* 0x00016a000c2e1500 */
[----:B------:R1:W5:Y:S01]  /*0a30*/  @P6 LDG.E.EL.U16 R29, [R20.64] ;  /* 0x00000004141d6981 */ /* 0x000362000c2e1500 */
[----:B--2---:R-:W-:Y:S01]  /*0a40*/  @P5 IMAD.MOV.U32 R45, RZ, RZ, R41 ;  /* 0x000000ffff2d5224 */ /* 0x004fe200078e0029 */
[----:B---3--:R-:W-:-:S02]  /*0a50*/  @P5 MOV R25, R49 ;  /* 0x0000003100195202 */ /* 0x008fc40000000f00 */
[----:B------:R-:W-:-:S13]  /*0a60*/  ISETP.GE.AND P5, PT, R5, 0x1, PT ;  /* 0x000000010500780c */ /* 0x000fda0003fa6270 */
[----:B------:R2:W3:Y:S04]  /*0a70*/  @!P5 LDG.E.EL.U16 R34, [R6.64] ;  /* 0x000000040622d981 */ /* 0x0004e8000c2e1500 */
[----:B------:R1:W3:Y:S01]  /*0a80*/  @!P5 LDG.E.EL.U16 R31, [R20.64+0x2] ;  /* 0x00000204141fd981 */ /* 0x0002e2000c2e1500 */
[----:B------:R-:W-:Y:S01]  /*0a90*/  PRMT R22, RZ, 0x7610, R22 ;  /* 0x00007610ff167816 */ /* 0x000fe20000000016 */
[-C--:B------:R-:W-:Y:S01]  /*0aa0*/  IMAD.WIDE R10, R10, R3.reuse, c[0x0][0x188] ;  /* 0x000062000a0a7625 */ /* 0x080fe200078e0203 */
[----:B------:R-:W-:Y:S02]  /*0ab0*/  PRMT R23, RZ, 0x7610, R23 ;  /* 0x00007610ff177816 */ /* 0x000fe40000000017 */
[----:B------:R-:W-:Y:S01]  /*0ac0*/  PRMT R28, RZ, 0x7610, R28 ;  /* 0x00007610ff1c7816 */ /* 0x000fe2000000001c */
[-C--:B0-----:R-:W-:Y:S01]  /*0ad0*/  IMAD.WIDE R8, R48, R3.reuse, c[0x0][0x188] ;  /* 0x0000620030087625 */ /* 0x081fe200078e0203 */
[----:B------:R0:W3:Y:S03]  /*0ae0*/  @!P5 LDG.E.EL.U16 R22, [R10.64] ;  /* 0x000000040a16d981 */ /* 0x0000e6000c2e1500 */
[----:B--2---:R-:W-:Y:S01]  /*0af0*/  IMAD.WIDE R6, R30, R3, c[0x0][0x198] ;  /* 0x000066001e067625 */ /* 0x004fe200078e0203 */
[----:B------:R2:W3:Y:S04]  /*0b00*/  @P6 LDG.E.EL.U16 R23, [R8.64] ;  /* 0x0000000408176981 */ /* 0x0004e8000c2e1500 */
[----:B------:R0:W3:Y:S01]  /*0b10*/  @!P5 LDG.E.EL.U16 R28, [R6.64+0x2] ;  /* 0x00000204061cd981 */ /* 0x0000e2000c2e1500 */
[----:B------:R-:W-:-:S02]  /*0b20*/  IADD3 R48, R0, 0x6, RZ ;  /* 0x0000000600307810 */ /* 0x000fc40007ffe0ff */
[----:B-1----:R-:W-:Y:S01]  /*0b30*/  MOV R20, RZ ;  /* 0x000000ff00147202 */ /* 0x002fe20000000f00 */
[----:B------:R-:W-:Y:S01]  /*0b40*/  @!P4 IMAD.MOV.U32 R20, RZ, RZ, R49 ;  /* 0x000000ffff14c224 */ /* 0x000fe200078e0031 */
[----:B------:R-:W-:Y:S02]  /*0b50*/  LEA.HI R5, R53, R48, RZ, 0x7 ;  /* 0x0000003035057211 */ /* 0x000fe400078f38ff */
[----:B------:R-:W-:Y:S02]  /*0b60*/  MOV R30, 0x3c000000 ;  /* 0x3c000000001e7802 */ /* 0x000fe40000000f00 */
[----:B------:R-:W-:-:S03]  /*0b70*/  LOP3.LUT R21, R5, 0x80, RZ, 0xc0, !PT ;  /* 0x0000008005157812 */ /* 0x000fc600078ec0ff */
[-C--:B------:R-:W-:Y:S01]  /*0b80*/  FFMA R20, R20, R30.reuse, 9.9999999747524270788e-07 ;  /* 0x358637bd14147423 */ /* 0x080fe2000000001e */
[----:B------:R-:W-:Y:S02]  /*0b90*/  IADD3 R21, R48, -R21, RZ ;  /* 0x8000001530157210 */ /* 0x000fe40007ffe0ff */
[----:B------:R-:W-:Y:S01]  /*0ba0*/  IADD3 R48, R0, 0x4, RZ ;  /* 0x0000000400307810 */ /* 0x000fe20007ffe0ff */
[----:B--2---:R-:W1:Y:S01]  /*0bb0*/  MUFU.RSQ R8, R20 ;  /* 0x0000001400087308 */ /* 0x004e620000001400 */
[----:B------:R-:W-:Y:S01]  /*0bc0*/  PRMT R5, RZ, 0x7610, R5 ;  /* 0x00007610ff057816 */ /* 0x000fe20000000005 */
[----:B0-----:R-:W-:Y:S01]  /*0bd0*/  FFMA R11, R25, R30, 9.9999999747524270788e-07 ;  /* 0x358637bd190b7423 */ /* 0x001fe2000000001e */
[----:B------:R-:W-:Y:S02]  /*0be0*/  LEA.HI R9, R53, R48, RZ, 0x7 ;  /* 0x0000003035097211 */ /* 0x000fe400078f38ff */
[----:B------:R-:W-:Y:S02]  /*0bf0*/  PRMT R21, R21, 0x8880, RZ ;  /* 0x0000888015157816 */ /* 0x000fe400000000ff */
[----:B------:R0:W2:Y:S01]  /*0c00*/  @P6 LDG.E.EL.U16 R5, [R6.64] ;  /* 0x0000000406056981 */ /* 0x0000a2000c2e1500 */
[----:B------:R-:W-:-:S02]  /*0c10*/  LOP3.LUT R9, R9, 0xffffff80, RZ, 0xc0, !PT ;  /* 0xffffff8009097812 */ /* 0x000fc400078ec0ff */
[----:B------:R-:W-:Y:S01]  /*0c20*/  IADD3 R10, R0, 0x2, RZ ;  /* 0x00000002000a7810 */ /* 0x000fe20007ffe0ff */
[----:B0-----:R0:W5:Y:S01]  /*0c30*/  MUFU.RSQ R6, R11 ;  /* 0x0000000b00067308 */ /* 0x0011620000001400 */
[----:B------:R-:W-:Y:S02]  /*0c40*/  SHF.R.S32.HI R7, RZ, 0x1, R21 ;  /* 0x00000001ff077819 */ /* 0x000fe40000011415 */
[----:B----4-:R-:W-:Y:S01]  /*0c50*/  SHF.L.U32 R21, R46, 0x10, RZ ;  /* 0x000000102e157819 */ /* 0x010fe200000006ff */
[----:B------:R-:W-:Y:S01]  /*0c60*/  IMAD.IADD R48, R48, 0x1, -R9 ;  /* 0x0000000130307824 */ /* 0x000fe200078e0a09 */
[----:B0-----:R-:W-:Y:S02]  /*0c70*/  MOV R11, RZ ;  /* 0x000000ff000b7202 */ /* 0x001fe40000000f00 */
[----:B------:R-:W-:Y:S01]  /*0c80*/  @!P2 MOV R11, R49 ;  /* 0x00000031000ba202 */ /* 0x000fe20000000f00 */
[----:B-----5:R-:W-:Y:S01]  /*0c90*/  IMAD.U32 R9, R40, 0x10000, RZ ;  /* 0x0001000028097824 */ /* 0x020fe200078e00ff */
[----:B-1----:R-:W-:Y:S01]  /*0ca0*/  FMUL R8, R8, R21 ;  /* 0x0000001508087220 */ /* 0x002fe20000400000 */
[----:B------:R-:W-:-:S02]  /*0cb0*/  LEA.HI R53, R53, R10, RZ, 0x7 ;  /* 0x0000000a35357211 */ /* 0x000fc400078f38ff */
[-C--:B------:R-:W-:Y:S01]  /*0cc0*/  FFMA R40, R11, R30.reuse, 9.9999999747524270788e-07 ;  /* 0x358637bd0b287423 */ /* 0x080fe2000000001e */
[----:B------:R-:W-:Y:S01]  /*0cd0*/  FFMA R21, R45, R30, 9.9999999747524270788e-07 ;  /* 0x358637bd2d157423 */ /* 0x000fe2000000001e */
[----:B------:R-:W-:Y:S02]  /*0ce0*/  SHF.L.U32 R45, R44, 0x10, RZ ;  /* 0x000000102c2d7819 */ /* 0x000fe400000006ff */
[----:B------:R-:W-:Y:S02]  /*0cf0*/  LOP3.LUT R25, R53, 0x80, RZ, 0xc0, !PT ;  /* 0x0000008035197812 */ /* 0x000fe400078ec0ff */
[----:B------:R-:W-:Y:S01]  /*0d00*/  MUFU.RSQ R40, R40 ;  /* 0x0000002800287308 */ /* 0x000fe20000001400 */
[----:B------:R-:W-:Y:S02]  /*0d10*/  PRMT R20, R7, 0x9910, RZ ;  /* 0x0000991007147816 */ /* 0x000fe400000000ff */
[----:B------:R-:W-:Y:S01]  /*0d20*/  MOV R7, RZ ;  /* 0x000000ff00077202 */ /* 0x000fe20000000f00 */
[----:B------:R-:W-:Y:S01]  /*0d30*/  FFMA R8, -R8, R45, RZ ;  /* 0x0000002d08087223 */ /* 0x000fe200000001ff */
[----:B------:R-:W-:-:S03]  /*0d40*/  @!P4 MOV R7, R41 ;  /* 0x000000290007c202 */ /* 0x000fc60000000f00 */
[----:B------:R-:W0:Y:S01]  /*0d50*/  MUFU.RSQ R21, R21 ;  /* 0x0000001500157308 */ /* 0x000e220000001400 */
[----:B------:R-:W-:Y:S01]  /*0d60*/  IADD3 R25, R10, -R25, RZ ;  /* 0x800000190a197210 */ /* 0x000fe20007ffe0ff */
[----:B------:R-:W-:Y:S01]  /*0d70*/  FMUL R10, R6, R9 ;  /* 0x00000009060a7220 */ /* 0x000fe20000400000 */
[----:B------:R-:W-:Y:S02]  /*0d80*/  IMAD.U32 R45, R37, 0x10000, RZ ;  /* 0x00010000252d7824 */ /* 0x000fe400078e00ff */
[----:B------:R-:W-:Y:S01]  /*0d90*/  IMAD.SHL.U32 R20, R20, 0x2, RZ ;  /* 0x0000000214147824 */ /* 0x000fe200078e00ff */
[-C--:B------:R-:W-:Y:S01]  /*0da0*/  FFMA R9, R7, R30.reuse, 9.9999999747524270788e-07 ;  /* 0x358637bd07097423 */ /* 0x080fe2000000001e */
[----:B------:R-:W-:Y:S01]  /*0db0*/  MOV R37, RZ ;  /* 0x000000ff00257202 */ /* 0x000fe20000000f00 */
[----:B------:R-:W-:Y:S01]  /*0dc0*/  @P4 FMUL R8, R10, R45 ;  /* 0x0000002d0a084220 */ /* 0x000fe20000400000 */
[----:B------:R-:W-:Y:S01]  /*0dd0*/  @P0 MOV R37, R49 ;  /* 0x0000003100250202 */ /* 0x000fe20000000f00 */
[----:B------:R-:W-:Y:S01]  /*0de0*/  IMAD.WIDE R10, R20, R3, c[0x0][0x198] ;  /* 0x00006600140a7625 */ /* 0x000fe200078e0203 */
[----:B------:R-:W-:Y:S01]  /*0df0*/  SHF.L.U32 R15, R15, 0x10, RZ ;  /* 0x000000100f0f7819 */ /* 0x000fe200000006ff */
[----:B------:R-:W1:Y:S02]  /*0e00*/  MUFU.RSQ R9, R9 ;  /* 0x0000000900097308 */ /* 0x000e640000001400 */
[----:B------:R-:W-:Y:S01]  /*0e10*/  FFMA R45, R37, R30, 9.9999999747524270788e-07 ;  /* 0x358637bd252d7423 */ /* 0x000fe2000000001e */
[----:B------:R-:W-:Y:S01]  /*0e20*/  PRMT R50, R48, 0x8880, RZ ;  /* 0x0000888030327816 */ /* 0x000fe200000000ff */
[----:B------:R-:W-:Y:S01]  /*0e30*/  IMAD.U32 R44, R35, 0x10000, RZ ;  /* 0x00010000232c7824 */ /* 0x000fe200078e00ff */
[----:B------:R4:W5:Y:S03]  /*0e40*/  LDG.E.EL.U16 R37, [R10.64+0x2] ;  /* 0x000002040a257981 */ /* 0x000966000c2e1500 */
[----:B0-----:R-:W-:Y:S01]  /*0e50*/  FMUL R35, R21, R44 ;  /* 0x0000002c15237220 */ /* 0x001fe20000400000 */
[----:B------:R-:W-:Y:S01]  /*0e60*/  SHF.R.S32.HI R44, RZ, 0x1, R50 ;  /* 0x00000001ff2c7819 */ /* 0x000fe20000011432 */
[----:B----4-:R-:W-:Y:S01]  /*0e70*/  FMUL R10, R40, R15 ;  /* 0x0000000f280a7220 */ /* 0x010fe20000400000 */
[----:B------:R-:W-:Y:S01]  /*0e80*/  MOV R15, RZ ;  /* 0x000000ff000f7202 */ /* 0x000fe20000000f00 */
[----:B------:R-:W-:-:S02]  /*0e90*/  @!P1 IMAD.MOV.U32 R15, RZ, RZ, R49 ;  /* 0x000000ffff0f9224 */ /* 0x000fc400078e0031 */
[----:B------:R-:W-:Y:S01]  /*0ea0*/  IMAD.MOV.U32 R11, RZ, RZ, RZ ;  /* 0x000000ffff0b7224 */ /* 0x000fe200078e00ff */
[----:B------:R-:W-:Y:S01]  /*0eb0*/  @P3 MOV R11, R49 ;  /* 0x00000031000b3202 */ /* 0x000fe20000000f00 */
[C---:B------:R-:W-:Y:S01]  /*0ec0*/  IMAD.WIDE R6, R20.reuse, R3, c[0x0][0x170] ;  /* 0x00005c0014067625 */ /* 0x040fe200078e0203 */
[-C--:B------:R-:W-:Y:S01]  /*0ed0*/  FFMA R53, R15, R30.reuse, 9.9999999747524270788e-07 ;  /* 0x358637bd0f357423 */ /* 0x080fe2000000001e */
[----:B------:R-:W-:Y:S02]  /*0ee0*/  IADD3 R20, R20, 0x1, R39 ;  /* 0x0000000114147810 */ /* 0x000fe40007ffe027 */
[----:B------:R-:W-:Y:S01]  /*0ef0*/  PRMT R50, R44, 0x9910, RZ ;  /* 0x000099102c327816 */ /* 0x000fe200000000ff */
[----:B------:R0:W4:Y:S01]  /*0f00*/  LDG.E.EL.U16 R46, [R6.64+0x2] ;  /* 0x00000204062e7981 */ /* 0x000122000c2e1500 */
[----:B------:R-:W-:Y:S01]  /*0f10*/  SHF.L.U32 R14, R14, 0x10, RZ ;  /* 0x000000100e0e7819 */ /* 0x000fe200000006ff */
[----:B------:R-:W-:Y:S01]  /*0f20*/  FFMA R52, R11, R30, 9.9999999747524270788e-07 ;  /* 0x358637bd0b347423 */ /* 0x000fe2000000001e */
[----:B------:R-:W-:Y:S01]  /*0f30*/  SHF.L.U32 R50, R50, 0x1, RZ ;  /* 0x0000000132327819 */ /* 0x000fe200000006ff */
[----:B------:R-:W0:Y:S01]  /*0f40*/  MUFU.RSQ R53, R53 ;  /* 0x0000003500357308 */ /* 0x000e220000001400 */
[----:B------:R-:W-:Y:S01]  /*0f50*/  SHF.L.U32 R40, R13, 0x10, RZ ;  /* 0x000000100d287819 */ /* 0x000fe200000006ff */
[----:B-1----:R-:W-:Y:S01]  /*0f60*/  FMUL R9, R9, R14 ;  /* 0x0000000e09097220 */ /* 0x002fe20000400000 */
[----:B------:R-:W-:-:S02]  /*0f70*/  IMAD.U32 R13, R12, 0x10000, RZ ;  /* 0x000100000c0d7824 */ /* 0x000fc400078e00ff */
[----:B0-----:R-:W-:Y:S01]  /*0f80*/  IMAD.WIDE R6, R20, R3, c[0x0][0x160] ;  /* 0x0000580014067625 */ /* 0x001fe200078e0203 */
[----:B------:R-:W-:Y:S02]  /*0f90*/  IADD3 R14, R50, 0x1, R39 ;  /* 0x00000001320e7810 */ /* 0x000fe40007ffe027 */
[----:B------:R-:W0:Y:S03]  /*0fa0*/  MUFU.RSQ R52, R52 ;  /* 0x0000003400347308 */ /* 0x000e260000001400 */
[----:B------:R1:W5:Y:S05]  /*0fb0*/  LDG.E.EL.U16 R7, [R6.64] ;  /* 0x0000000406077981 */ /* 0x00036a000c2e1500 */
[----:B------:R0:W0:Y:S01]  /*0fc0*/  MUFU.RSQ R21, R45 ;  /* 0x0000002d00157308 */ /* 0x0000220000001400 */
[----:B------:R-:W-:Y:S01]  /*0fd0*/  IMAD.U32 R42, R42, 0x10000, RZ ;  /* 0x000100002a2a7824 */ /* 0x000fe200078e00ff */
[----:B-1----:R-:W-:Y:S01]  /*0fe0*/  FFMA R6, -R10, R13, RZ ;  /* 0x0000000d0a067223 */ /* 0x002fe200000001ff */
[----:B------:R-:W-:-:S04]  /*0ff0*/  IMAD.WIDE R10, R14, R3, c[0x0][0x160] ;  /* 0x000058000e0a7625 */ /* 0x000fc800078e0203 */
[-C--:B------:R-:W-:Y:S02]  /*1000*/  IMAD.WIDE R12, R20, R3.reuse, c[0x0][0x188] ;  /* 0x00006200140c7625 */ /* 0x080fe400078e0203 */
[----:B------:R1:W5:Y:S01]  /*1010*/  LDG.E.EL.U16 R11, [R10.64] ;  /* 0x000000040a0b7981 */ /* 0x000362000c2e1500 */
[----:B------:R-:W-:Y:S01]  /*1020*/  SHF.L.U32 R2, R2, 0x10, RZ ;  /* 0x0000001002027819 */ /* 0x000fe200000006ff */
[-C--:B------:R-:W-:Y:S02]  /*1030*/  IMAD.WIDE R14, R14, R3.reuse, c[0x0][0x188] ;  /* 0x000062000e0e7625 */ /* 0x080fe400078e0203 */
[----:B0-----:R0:W5:Y:S01]  /*1040*/  LDG.E.EL.U16 R45, [R12.64] ;  /* 0x000000040c2d7981 */ /* 0x001162000c2e1500 */
[----:B-1----:R-:W-:Y:S01]  /*1050*/  SHF.L.U32 R10, R4, 0x10, RZ ;  /* 0x00000010040a7819 */ /* 0x002fe200000006ff */
[----:B------:R-:W-:Y:S01]  /*1060*/  FMUL R4, R53, R42 ;  /* 0x0000002a35047220 */ /* 0x000fe20000400000 */
[----:B------:R-:W-:Y:S02]  /*1070*/  IMAD.IADD R42, R0, 0x1, -R39 ;  /* 0x00000001002a7824 */ /* 0x000fe400078e0a27 */
[-C--:B0-----:R-:W-:Y:S01]  /*1080*/  IMAD.WIDE R12, R50, R3.reuse, c[0x0][0x198] ;  /* 0x00006600320c7625 */ /* 0x081fe200078e0203 */
[----:B------:R-:W-:Y:S01]  /*1090*/  FMUL R52, R52, R10 ;  /* 0x0000000a34347220 */ /* 0x000fe20000400000 */
[----:B------:R-:W-:Y:S01]  /*10a0*/  FMUL R40, R21, R40 ;  /* 0x0000002815287220 */ /* 0x000fe20000400000 */
[----:B------:R-:W-:Y:S01]  /*10b0*/  PRMT R10, R42, 0x8880, RZ ;  /* 0x000088802a0a7816 */ /* 0x000fe200000000ff */
[----:B------:R-:W-:Y:S01]  /*10c0*/  IMAD.WIDE R20, R50, R3, c[0x0][0x170] ;  /* 0x00005c0032147625 */ /* 0x000fe200078e0203 */
[----:B------:R-:W-:Y:S01]  /*10d0*/  FFMA R2, -R9, R2, RZ ;  /* 0x0000000209027223 */ /* 0x000fe200000001ff */
[----:B------:R-:W-:Y:S01]  /*10e0*/  SHF.L.U32 R50, R43, 0x10, RZ ;  /* 0x000000102b327819 */ /* 0x000fe200000006ff */
[----:B------:R0:W5:Y:S01]  /*10f0*/  LDG.E.EL.U16 R9, [R14.64] ;  /* 0x000000040e097981 */ /* 0x000162000c2e1500 */
[----:B------:R-:W-:-:S02]  /*1100*/  SHF.R.S32.HI R10, RZ, 0x1, R10 ;  /* 0x00000001ff0a7819 */ /* 0x000fc4000001140a */
[----:B------:R-:W-:Y:S01]  /*1110*/  SHF.L.U32 R24, R24, 0x10, RZ ;  /* 0x0000001018187819 */ /* 0x000fe200000006ff */
[----:B------:R1:W5:Y:S04]  /*1120*/  LDG.E.EL.U16 R43, [R12.64+0x2] ;  /* 0x000002040c2b7981 */ /* 0x000368000c2e1500 */
[----:B------:R1:W5:Y:S01]  /*1130*/  LDG.E.EL.U16 R44, [R20.64+0x2] ;  /* 0x00000204142c7981 */ /* 0x000362000c2e1500 */
[----:B0-----:R-:W-:Y:S01]  /*1140*/  MOV R15, RZ ;  /* 0x000000ff000f7202 */ /* 0x001fe20000000f00 */
[----:B------:R-:W-:Y:S02]  /*1150*/  @!P2 IMAD.MOV.U32 R15, RZ, RZ, R41 ;  /* 0x000000ffff0fa224 */ /* 0x000fe400078e0029 */
[----:B-1----:R-:W-:Y:S01]  /*1160*/  IMAD.MOV.U32 R13, RZ, RZ, RZ ;  /* 0x000000ffff0d7224 */ /* 0x002fe200078e00ff */
[----:B------:R-:W-:Y:S01]  /*1170*/  @P3 MOV R13, R41 ;  /* 0x00000029000d3202 */ /* 0x000fe20000000f00 */
[----:B------:R-:W-:Y:S01]  /*1180*/  @P4 FMUL R2, R35, R24 ;  /* 0x0000001823024220 */ /* 0x000fe20000400000 */
[----:B------:R-:W-:-:S02]  /*1190*/  MOV R21, RZ ;  /* 0x000000ff00157202 */ /* 0x000fc40000000f00 */
[----:B------:R-:W-:Y:S01]  /*11a0*/  PRMT R20, R10, 0x9910, RZ ;  /* 0x000099100a147816 */ /* 0x000fe200000000ff */
[-C--:B------:R-:W-:Y:S01]  /*11b0*/  FFMA R10, R15, R30.reuse, 9.9999999747524270788e-07 ;  /* 0x358637bd0f0a7423 */ /* 0x080fe2000000001e */
[----:B------:R-:W-:Y:S01]  /*11c0*/  @P0 MOV R21, R41 ;  /* 0x0000002900150202 */ /* 0x000fe20000000f00 */
[----:B------:R-:W-:Y:S01]  /*11d0*/  FFMA R35, R13, R30, 9.9999999747524270788e-07 ;  /* 0x358637bd0d237423 */ /* 0x000fe2000000001e */
[----:B------:R-:W-:-:S03]  /*11e0*/  PRMT R12, R25, 0x8880, RZ ;  /* 0x00008880190c7816 */ /* 0x000fc600000000ff */
[----:B------:R-:W-:Y:S01]  /*11f0*/  FFMA R21, R21, R30, 9.9999999747524270788e-07 ;  /* 0x358637bd15157423 */ /* 0x000fe2000000001e */
[----:B------:R-:W0:Y:S01]  /*1200*/  MUFU.RSQ R10, R10 ;  /* 0x0000000a000a7308 */ /* 0x000e220000001400 */
[----:B------:R-:W-:Y:S01]  /*1210*/  @P2 FMUL R6, R40, R50 ;  /* 0x0000003228062220 */ /* 0x000fe20000400000 */
[----:B------:R-:W-:Y:S02]  /*1220*/  SHF.L.U32 R38, R38, 0x10, RZ ;  /* 0x0000001026267819 */ /* 0x000fe400000006ff */
[----:B------:R-:W-:Y:S02]  /*1230*/  SHF.R.S32.HI R12, RZ, 0x1, R12 ;  /* 0x00000001ff0c7819 */ /* 0x000fe4000001140c */
[----:B------:R-:W-:Y:S02]  /*1240*/  SHF.L.U32 R27, R27, 0x10, RZ ;  /* 0x000000101b1b7819 */ /* 0x000fe400000006ff */
[----:B------:R-:W1:Y:S01]  /*1250*/  MUFU.RSQ R35, R35 ;  /* 0x0000002300237308 */ /* 0x000e620000001400 */
[----:B------:R-:W-:Y:S01]  /*1260*/  SHF.L.U32 R20, R20, 0x1, RZ ;  /* 0x0000000114147819 */ /* 0x000fe200000006ff */
[----:B------:R-:W-:Y:S01]  /*1270*/  FFMA R4, -R4, R38, RZ ;  /* 0x0000002604047223 */ /* 0x000fe200000001ff */
[----:B------:R-:W-:-:S05]  /*1280*/  PRMT R38, R12, 0x9910, RZ ;  /* 0x000099100c267816 */ /* 0x000fca00000000ff */
[----:B------:R0:W1:Y:S01]  /*1290*/  MUFU.RSQ R40, R21 ;  /* 0x0000001500287308 */ /* 0x0000620000001400 */
[----:B------:R-:W-:Y:S01]  /*12a0*/  @P1 FMUL R4, R52, R27 ;  /* 0x0000001b34041220 */ /* 0x000fe20000400000 */
[C---:B------:R-:W-:Y:S01]  /*12b0*/  IMAD.WIDE R24, R20.reuse, R3, c[0x0][0x170] ;  /* 0x00005c0014187625 */ /* 0x040fe200078e0203 */
[----:B------:R-:W-:-:S03]  /*12c0*/  IADD3 R52, R20, 0x1, R39 ;  /* 0x0000000114347810 */ /* 0x000fc60007ffe027 */
[----:B0-----:R-:W-:Y:S01]  /*12d0*/  IMAD.MOV.U32 R21, RZ, RZ, RZ ;  /* 0x000000ffff157224 */ /* 0x001fe200078e00ff */
[----:B------:R-:W-:Y:S02]  /*12e0*/  @!P1 MOV R21, R41 ;  /* 0x0000002900159202 */ /* 0x000fe40000000f00 */
[----:B------:R-:W-:Y:S01]  /*12f0*/  SHF.L.U32 R13, R17, 0x10, RZ ;  /* 0x00000010110d7819 */ /* 0x000fe200000006ff */
[----:B------:R-:W-:Y:S01]  /*1300*/  IMAD.SHL.U32 R38, R38, 0x2, RZ ;  /* 0x0000000226267824 */ /* 0x000fe200078e00ff */
[----:B------:R0:W5:Y:S01]  /*1310*/  LDG.E.EL.U16 R17, [R24.64+0x2] ;  /* 0x0000020418117981 */ /* 0x000162000c2e1500 */
[----:B------:R-:W-:Y:S01]  /*1320*/  FFMA R50, R21, R30, 9.9999999747524270788e-07 ;  /* 0x358637bd15327423 */ /* 0x000fe2000000001e */
[----:B------:R-:W-:Y:S01]  /*1330*/  IMAD.WIDE R20, R20, R3, c[0x0][0x198] ;  /* 0x0000660014147625 */ /* 0x000fe200078e0203 */
[----:B------:R-:W-:-:S03]  /*1340*/  FMUL R10, R10, R13 ;  /* 0x0000000d0a0a7220 */ /* 0x000fc60000400000 */
[----:B------:R-:W-:Y:S01]  /*1350*/  IMAD.U32 R53, R19, 0x10000, RZ ;  /* 0x0001000013357824 */ /* 0x000fe200078e00ff */
[C---:B------:R-:W-:Y:S01]  /*1360*/  IADD3 R27, R38.reuse, 0x1, R39 ;  /* 0x00000001261b7810 */ /* 0x040fe20007ffe027 */
[C---:B------:R-:W-:Y:S01]  /*1370*/  IMAD.WIDE R12, R38.reuse, R3, c[0x0][0x170] ;  /* 0x00005c00260c7625 */ /* 0x040fe200078e0203 */
[----:B0-----:R0:W5:Y:S01]  /*1380*/  LDG.E.EL.U16 R24, [R20.64+0x2] ;  /* 0x0000020414187981 */ /* 0x001162000c2e1500 */
[----:B-1----:R-:W-:Y:S02]  /*1390*/  FMUL R35, R35, R53 ;  /* 0x0000003523237220 */ /* 0x002fe40000400000 */
[----:B------:R-:W-:Y:S01]  /*13a0*/  IMAD.WIDE R38, R38, R3, c[0x0][0x198] ;  /* 0x0000660026267625 */ /* 0x000fe200078e0203 */
[----:B------:R-:W-:Y:S01]  /*13b0*/  MOV R53, RZ ;  /* 0x000000ff00357202 */ /* 0x000fe20000000f00 */
[----:B------:R1:W5:Y:S01]  /*13c0*/  LDG.E.EL.U16 R19, [R12.64+0x2] ;  /* 0x000002040c137981 */ /* 0x000362000c2e1500 */
[----:B------:R-:W-:Y:S02]  /*13d0*/  @P6 MOV R53, R41 ;  /* 0x0000002900356202 */ /* 0x000fe40000000f00 */
[----:B------:R-:W-:Y:S01]  /*13e0*/  SHF.L.U32 R15, R18, 0x10, RZ ;  /* 0x00000010120f7819 */ /* 0x000fe200000006ff */
[----:B------:R1:W5:Y:S01]  /*13f0*/  LDG.E.EL.U16 R25, [R38.64+0x2] ;  /* 0x0000020426197981 */ /* 0x000362000c2e1500 */
[----:B0-----:R-:W-:Y:S01]  /*1400*/  SHF.L.U32 R21, R26, 0x10, RZ ;  /* 0x000000101a157819 */ /* 0x001fe200000006ff */
[----:B-1----:R-:W-:-:S04]  /*1410*/  IMAD.WIDE R12, R52, R3, c[0x0][0x160] ;  /* 0x00005800340c7625 */ /* 0x002fc800078e0203 */
[----:B------:R-:W-:Y:S01]  /*1420*/  FFMA R10, -R10, R21, RZ ;  /* 0x000000150a0a7223 */ /* 0x000fe200000001ff */
[----:B------:R-:W-:Y:S01]  /*1430*/  IMAD.WIDE R20, R52, R3, c[0x0][0x188] ;  /* 0x0000620034147625 */ /* 0x000fe200078e0203 */
[----:B------:R-:W-:Y:S01]  /*1440*/  SHF.L.U32 R52, R47, 0x10, RZ ;  /* 0x000000102f347819 */ /* 0x000fe200000006ff */
[----:B------:R-:W-:Y:S01]  /*1450*/  FFMA R38, R53, R30, 9.9999999747524270788e-07 ;  /* 0x358637bd35267423 */ /* 0x000fe2000000001e */
[----:B------:R-:W-:Y:S01]  /*1460*/  FMUL R40, R40, R15 ;  /* 0x0000000f28287220 */ /* 0x000fe20000400000 */
[----:B------:R-:W-:Y:S01]  /*1470*/  IMAD.MOV.U32 R47, RZ, RZ, RZ ;  /* 0x000000ffff2f7224 */ /* 0x000fe200078e00ff */
[----:B------:R-:W-:Y:S01]  /*1480*/  @!P5 MOV R47, R41 ;  /* 0x00000029002fd202 */ /* 0x000fe20000000f00 */
[----:B------:R-:W-:Y:S01]  /*1490*/  MUFU.RSQ R50, R50 ;  /* 0x0000003200327308 */ /* 0x000fe20000001400 */
[----:B------:R-:W-:Y:S01]  /*14a0*/  @P2 FMUL R10, R40, R52 ;  /* 0x00000034280a2220 */ /* 0x000fe20000400000 */
[----:B------:R0:W5:Y:S02]  /*14b0*/  LDG.E.EL.U16 R39, [R20.64] ;  /* 0x0000000414277981 */ /* 0x000164000c2e1500 */
[----:B------:R-:W-:-:S04]  /*14c0*/  FFMA R40, R47, R30, 9.9999999747524270788e-07 ;  /* 0x358637bd2f287423 */ /* 0x000fc8000000001e */
[----:B------:R-:W1:Y:S01]  /*14d0*/  MUFU.RSQ R38, R38 ;  /* 0x0000002600267308 */ /* 0x000e620000001400 */
[----:B------:R-:W-:Y:S01]  /*14e0*/  IMAD.WIDE R14, R27, R3, c[0x0][0x160] ;  /* 0x000058001b0e7625 */ /* 0x000fe200078e0203 */
[----:B0-----:R-:W-:-:S04]  /*14f0*/  SHF.L.U32 R21, R32, 0x10, RZ ;  /* 0x0000001020157819 */ /* 0x001fc800000006ff */
[----:B------:R0:W5:Y:S02]  /*1500*/  LDG.E.EL.U16 R18, [R14.64] ;  /* 0x000000040e127981 */ /* 0x000164000c2e1500 */
[----:B------:R-:W3:Y:S01]  /*1510*/  MUFU.RSQ R40, R40 ;  /* 0x0000002800287308 */ /* 0x000ee20000001400 */
[----:B------:R-:W-:Y:S02]  /*1520*/  IMAD.U32 R51, R51, 0x10000, RZ ;  /* 0x0001000033337824 */ /* 0x000fe400078e00ff */
[----:B0-----:R-:W-:Y:S01]  /*1530*/  IMAD.WIDE R14, R27, R3, c[0x0][0x188] ;  /* 0x000062001b0e7625 */ /* 0x001fe200078e0203 */
[----:B-1----:R-:W-:Y:S01]  /*1540*/  FMUL R20, R38, R21 ;  /* 0x0000001526147220 */ /* 0x002fe20000400000 */
[----:B------:R0:W5:Y:S01]  /*1550*/  LDG.E.EL.U16 R27, [R12.64] ;  /* 0x000000040c1b7981 */ /* 0x000162000c2e1500 */
[----:B------:R-:W-:-:S03]  /*1560*/  FMUL R50, R50, R51 ;  /* 0x0000003332327220 */ /* 0x000fc60000400000 */
[----:B------:R1:W5:Y:S01]  /*1570*/  LDG.E.EL.U16 R26, [R14.64] ;  /* 0x000000040e1a7981 */ /* 0x000362000c2e1500 */
[----:B---3--:R-:W-:Y:S01]  /*1580*/  SHF.L.U32 R21, R34, 0x10, RZ ;  /* 0x0000001022157819 */ /* 0x008fe200000006ff */
[----:B0-----:R-:W-:-:S04]  /*1590*/  IMAD.WIDE R12, R0, R3, c[0x0][0x160] ;  /* 0x00005800000c7625 */ /* 0x001fc800078e0203 */
[----:B------:R-:W-:Y:S01]  /*15a0*/  FMUL R38, R40, R21 ;  /* 0x0000001528267220 */ /* 0x000fe20000400000 */
[----:B-1----:R-:W-:Y:S01]  /*15b0*/  SHF.L.U32 R15, R36, 0x10, RZ ;  /* 0x00000010240f7819 */ /* 0x002fe200000006ff */
[----:B------:R-:W-:Y:S01]  /*15c0*/  IMAD.MOV.U32 R21, RZ, RZ, RZ ;  /* 0x000000ffff157224 */ /* 0x000fe200078e00ff */
[----:B------:R-:W-:-:S03]  /*15d0*/  @!P5 MOV R21, R49 ;  /* 0x000000310015d202 */ /* 0x000fc60000000f00 */
[----:B------:R-:W-:Y:S01]  /*15e0*/  FFMA R36, -R50, R15, RZ ;  /* 0x0000000f32247223 */ /* 0x000fe200000001ff */
[----:B------:R-:W-:Y:S01]  /*15f0*/  IMAD.U32 R50, R33, 0x10000, RZ ;  /* 0x0001000021327824 */ /* 0x000fe200078e00ff */
[----:B------:R-:W3:Y:S01]  /*1600*/  LDG.E.128 R12, [R12.64] ;  /* 0x000000040c0c7981 */ /* 0x000ee2000c1e1d00 */
[----:B------:R-:W-:Y:S01]  /*1610*/  IMAD.WIDE R32, R42, R3, c[0x0][0x170] ;  /* 0x00005c002a207625 */ /* 0x000fe200078e0203 */
[----:B------:R-:W-:Y:S01]  /*1620*/  FFMA R40, R21, R30, 9.9999999747524270788e-07 ;  /* 0x358637bd15287423 */ /* 0x000fe2000000001e */
[----:B------:R-:W-:Y:S01]  /*1630*/  SHF.L.U32 R31, R31, 0x10, RZ ;  /* 0x000000101f1f7819 */ /* 0x000fe200000006ff */
[----:B------:R-:W-:Y:S01]  /*1640*/  @P1 FMUL R36, R35, R50 ;  /* 0x0000003223241220 */ /* 0x000fe20000400000 */
[----:B------:R-:W-:Y:S01]  /*1650*/  SHF.L.U32 R29, R29, 0x10, RZ ;  /* 0x000000101d1d7819 */ /* 0x000fe200000006ff */
[----:B------:R-:W-:Y:S01]  /*1660*/  IMAD.HI R47, R0, 0x2aaaaaab, RZ ;  /* 0x2aaaaaab002f7827 */ /* 0x000fe200078e02ff */
[----:B------:R-:W3:Y:S01]  /*1670*/  LDG.E.EL.128 R32, [R32.64] ;  /* 0x0000000420207981 */ /* 0x000ee2000c2e1d00 */
[----:B------:R-:W0:Y:S01]  /*1680*/  MUFU.RSQ R40, R40 ;  /* 0x0000002800287308 */ /* 0x000e220000001400 */
[----:B------:R-:W-:Y:S01]  /*1690*/  FFMA R38, -R38, R31, RZ ;  /* 0x0000001f26267223 */ /* 0x000fe200000001ff */
[----:B------:R-:W-:Y:S01]  /*16a0*/  @P5 FMUL R38, R20, R29 ;  /* 0x0000001d14265220 */ /* 0x000fe20000400000 */
[----:B------:R-:W-:Y:S01]  /*16b0*/  SHF.R.U32.HI R20, RZ, 0x1f, R47 ;  /* 0x0000001fff147819 */ /* 0x000fe2000001162f */
[----:B------:R-:W-:-:S03]  /*16c0*/  IMAD.MOV.U32 R31, RZ, RZ, RZ ;  /* 0x000000ffff1f7224 */ /* 0x000fc600078e00ff */
[----:B------:R-:W-:Y:S01]  /*16d0*/  LEA.HI.SX32 R47, R47, R20, 0x17 ;  /* 0x000000142f2f7211 */ /* 0x000fe200078fbaff */
[----:B------:R-:W-:Y:S01]  /*16e0*/  IMAD.U32 R29, R22, 0x10000, RZ ;  /* 0x00010000161d7824 */ /* 0x000fe200078e00ff */
[----:B------:R-:W-:Y:S02]  /*16f0*/  @P6 MOV R31, R49 ;  /* 0x00000031001f6202 */ /* 0x000fe40000000f00 */
[----:B------:R-:W-:Y:S02]  /*1700*/  LEA R21, R47, R42, 0x7 ;  /* 0x0000002a2f157211 */ /* 0x000fe400078e38ff */
[----:B------:R-:W-:Y:S01]  /*1710*/  SHF.L.U32 R51, R23, 0x10, RZ ;  /* 0x0000001017337819 */ /* 0x000fe200000006ff */
[----:B------:R-:W-:Y:S01]  /*1720*/  IMAD.U32 R23, R28, 0x10000, RZ ;  /* 0x000100001c177824 */ /* 0x000fe200078e00ff */
[----:B------:R-:W-:Y:S01]  /*1730*/  FFMA R31, R31, R30, 9.9999999747524270788e-07 ;  /* 0x358637bd1f1f7423 */ /* 0x000fe2000000001e */
[----:B0-----:R-:W-:Y:S01]  /*1740*/  FMUL R40, R40, R29 ;  /* 0x0000001d28287220 */ /* 0x001fe20000400000 */
[----:B------:R-:W-:Y:S01]  /*1750*/  IMAD.WIDE R28, R21, R16, c[0x0][0x178] ;  /* 0x00005e00151c7625 */ /* 0x000fe200078e0210 */
[-C--:B------:R-:W-:Y:S01]  /*1760*/  FFMA R41, R41, R30.reuse, 9.9999999747524270788e-07 ;  /* 0x358637bd29297423 */ /* 0x080fe2000000001e */
[----:B------:R0:W1:Y:S01]  /*1770*/  MUFU.RSQ R50, R31 ;  /* 0x0000001f00327308 */ /* 0x0000620000001400 */
[----:B------:R-:W-:Y:S01]  /*1780*/  FFMA R49, R49, R30, 9.9999999747524270788e-07 ;  /* 0x358637bd31317423 */ /* 0x000fe2000000001e */
[----:B------:R-:W-:Y:S01]  /*1790*/  IMAD.WIDE R20, R21, R16, c[0x0][0x180] ;  /* 0x0000600015147625 */ /* 0x000fe200078e0210 */
[----:B------:R-:W-:-:S05]  /*17a0*/  FFMA R40, -R40, R23, RZ ;  /* 0x0000001728287223 */ /* 0x000fca00000001ff */
[----:B------:R-:W3:Y:S04]  /*17b0*/  LDG.E.EL.128 R20, [R20.64] ;  /* 0x0000000414147981 */ /* 0x000ee8000c2e1d00 */
[----:B0-----:R-:W3:Y:S01]  /*17c0*/  LDG.E.EL.128 R28, [R28.64] ;  /* 0x000000041c1c7981 */ /* 0x001ee2000c2e1d00 */
[----:B------:R-:W0:Y:S01]  /*17d0*/  MUFU.RSQ R41, R41 ;  /* 0x0000002900297308 */ /* 0x000e220000001400 */
[----:B--2---:R-:W-:Y:S01]  /*17e0*/  SHF.L.U32 R5, R5, 0x10, RZ ;  /* 0x0000001005057819 */ /* 0x004fe200000006ff */
[----:B-1----:R-:W-:-:S04]  /*17f0*/  FMUL R50, R50, R51 ;  /* 0x0000003332327220 */ /* 0x002fc80000400000 */
[----:B------:R-:W-:Y:S02]  /*1800*/  @P5 FMUL R40, R50, R5 ;  /* 0x0000000532285220 */ /* 0x000fe40000400000 */
[----:B------:R-:W1:Y:S01]  /*1810*/  MUFU.RSQ R5, R49 ;  /* 0x0000003100057308 */ /* 0x000e620000001400 */
[----:B------:R-:W-:Y:S01]  /*1820*/  LEA R47, R47, R48, 0x7 ;  /* 0x000000302f2f7211 */ /* 0x000fe200078e38ff */
[----:B----4-:R-:W-:Y:S01]  /*1830*/  IMAD.U32 R46, R46, 0x10000, RZ ;  /* 0x000100002e2e7824 */ /* 0x010fe200078e00ff */
[----:B-----5:R-:W-:-:S05]  /*1840*/  SHF.L.U32 R50, R7, 0x10, RZ ;  /* 0x0000001007327819 */ /* 0x020fca00000006ff */
[----:B0-----:R-:W-:-:S04]  /*1850*/  FMUL R7, R50, R41 ;  /* 0x0000002932077220 */ /* 0x001fc80000400000 */
[----:B------:R-:W-:Y:S01]  /*1860*/  FFMA R7, -R7, R46, RZ ;  /* 0x0000002e07077223 */ /* 0x000fe200000001ff */
[----:B------:R-:W-:Y:S02]  /*1870*/  SHF.L.U32 R46, R37, 0x10, RZ ;  /* 0x00000010252e7819 */ /* 0x000fe400000006ff */
[----:B------:R-:W-:Y:S01]  /*1880*/  SHF.L.U32 R52, R11, 0x10, RZ ;  /* 0x000000100b347819 */ /* 0x000fe200000006ff */
[----:B------:R-:W-:-:S04]  /*1890*/  IMAD.U32 R48, R45, 0x10000, RZ ;  /* 0x000100002d307824 */ /* 0x000fc800078e00ff */
[----:B------:R-:W-:Y:S01]  /*18a0*/  FMUL R11, R52, R41 ;  /* 0x00000029340b7220 */ /* 0x000fe20000400000 */
[----:B------:R-:W-:Y:S01]  /*18b0*/  SHF.L.U32 R50, R9, 0x10, RZ ;  /* 0x0000001009327819 */ /* 0x000fe200000006ff */
[----:B-1----:R-:W-:-:S04]  /*18c0*/  FMUL R9, R48, R5 ;  /* 0x0000000530097220 */ /* 0x002fc80000400000 */
[----:B------:R-:W-:Y:S01]  /*18d0*/  FFMA R9, -R9, R46, RZ ;  /* 0x0000002e09097223 */ /* 0x000fe200000001ff */
[----:B------:R-:W-:Y:S01]  /*18e0*/  IMAD.U32 R45, R44, 0x10000, RZ ;  /* 0x000100002c2d7824 */ /* 0x000fe200078e00ff */
[----:B------:R-:W-:Y:S01]  /*18f0*/  SHF.L.U32 R44, R43, 0x10, RZ ;  /* 0x000000102b2c7819 */ /* 0x000fe200000006ff */
[----:B------:R-:W-:Y:S02]  /*1900*/  FMUL R37, R50, R5 ;  /* 0x0000000532257220 */ /* 0x000fe40000400000 */
[----:B------:R-:W-:Y:S02]  /*1910*/  FFMA R11, -R11, R45, RZ ;  /* 0x0000002d0b0b7223 */ /* 0x000fe400000001ff */
[----:B------:R-:W-:Y:S01]  /*1920*/  FFMA R37, -R37, R44, RZ ;  /* 0x0000002c25257223 */ /* 0x000fe200000001ff */
[----:B------:R-:W-:Y:S01]  /*1930*/  SHF.L.U32 R44, R17, 0x10, RZ ;  /* 0x00000010112c7819 */ /* 0x000fe200000006ff */
[----:B------:R-:W-:Y:S01]  /*1940*/  IMAD.U32 R24, R24, 0x10000, RZ ;  /* 0x0001000018187824 */ /* 0x000fe200078e00ff */
[----:B------:R-:W-:-:S02]  /*1950*/  SHF.L.U32 R50, R19, 0x10, RZ ;  /* 0x0000001013327819 */ /* 0x000fc400000006ff */
[----:B------:R-:W-:-:S05]  /*1960*/  SHF.L.U32 R46, R39, 0x10, RZ ;  /* 0x00000010272e7819 */ /* 0x000fca00000006ff */
[----:B------:R-:W-:-:S04]  /*1970*/  FMUL R45, R46, R5 ;  /* 0x000000052e2d7220 */ /* 0x000fc80000400000 */
[----:B------:R-:W-:Y:S01]  /*1980*/  FFMA R45, -R45, R24, RZ ;  /* 0x000000182d2d7223 */ /* 0x000fe200000001ff */
[----:B------:R-:W-:Y:S01]  /*1990*/  SHF.L.U32 R48, R18, 0x10, RZ ;  /* 0x0000001012307819 */ /* 0x000fe200000006ff */
[----:B------:R-:W-:-:S04]  /*19a0*/  IMAD.U32 R18, R25, 0x10000, RZ ;  /* 0x0001000019127824 */ /* 0x000fc800078e00ff */
[----:B------:R-:W-:Y:S01]  /*19b0*/  FMUL R39, R48, R41 ;  /* 0x0000002930277220 */ /* 0x000fe20000400000 */
[----:B------:R-:W-:Y:S01]  /*19c0*/  SHF.L.U32 R52, R27, 0x10, RZ ;  /* 0x000000101b347819 */ /* 0x000fe200000006ff */
[----:B------:R-:W-:-:S04]  /*19d0*/  IMAD.U32 R26, R26, 0x10000, RZ ;  /* 0x000100001a1a7824 */ /* 0x000fc800078e00ff */
[----:B------:R-:W-:Y:S01]  /*19e0*/  FMUL R49, R52, R41 ;  /* 0x0000002934317220 */ /* 0x000fe20000400000 */
[----:B------:R-:W-:Y:S01]  /*19f0*/  FMUL R43, R26, R5 ;  /* 0x000000051a2b7220 */ /* 0x000fe20000400000 */
[----:B------:R-:W-:Y:S02]  /*1a00*/  FFMA R39, -R39, R50, RZ ;  /* 0x0000003227277223 */ /* 0x000fe400000001ff */
[----:B------:R-:W-:Y:S01]  /*1a10*/  FFMA R49, -R49, R44, RZ ;  /* 0x0000002c31317223 */ /* 0x000fe200000001ff */
[----:B------:R-:W-:Y:S01]  /*1a20*/  FFMA R43, -R43, R18, RZ ;  /* 0x000000122b2b7223 */ /* 0x000fe200000001ff */
[C---:B---3--:R-:W-:Y:S02]  /*1a30*/  PRMT R17, R12.reuse, 0x7632, R17 ;  /* 0x000076320c117816 */ /* 0x048fe40000000011 */
[----:B------:R-:W-:Y:S01]  /*1a40*/  SHF.L.U32 R24, R12, 0x10, RZ ;  /* 0x000000100c187819 */ /* 0x000fe200000006ff */
[----:B------:R-:W-:Y:S01]  /*1a50*/  IMAD.U32 R12, R14, 0x10000, RZ ;  /* 0x000100000e0c7824 */ /* 0x000fe200078e00ff */
[----:B------:R-:W-:-:S02]  /*1a60*/  PRMT R19, R13, 0x7632, R19 ;  /* 0x000076320d137816 */ /* 0x000fc40000000013 */
[----:B------:R-:W-:Y:S02]  /*1a70*/  SHF.L.U32 R26, R13, 0x10, RZ ;  /* 0x000000100d1a7819 */ /* 0x000fe400000006ff */
[----:B------:R-:W-:Y:S02]  /*1a80*/  PRMT R13, R14, 0x7632, R13 ;  /* 0x000076320e0d7816 */ /* 0x000fe4000000000d */
[----:B------:R-:W-:Y:S01]  /*1a90*/  PRMT R14, R15, 0x7632, R14 ;  /* 0x000076320f0e7816 */ /* 0x000fe2000000000e */
[----:B------:R-:W-:Y:S01]  /*1aa0*/  IMAD.U32 R46, R19, 0x10000, RZ ;  /* 0x00010000132e7824 */ /* 0x000fe200078e00ff */
[----:B------:R-:W-:Y:S02]  /*1ab0*/  SHF.L.U32 R18, R15, 0x10, RZ ;  /* 0x000000100f127819 */ /* 0x000fe400000006ff */
[----:B------:R-:W-:Y:S02]  /*1ac0*/  SHF.L.U32 R44, R17, 0x10, RZ ;  /* 0x00000010112c7819 */ /* 0x000fe400000006ff */
[----:B------:R-:W-:-:S02]  /*1ad0*/  SHF.L.U32 R50, R13, 0x10, RZ ;  /* 0x000000100d327819 */ /* 0x000fc400000006ff */
[----:B------:R-:W-:Y:S01]  /*1ae0*/  SHF.L.U32 R48, R14, 0x10, RZ ;  /* 0x000000100e307819 */ /* 0x000fe200000006ff */
[C---:B------:R-:W-:Y:S01]  /*1af0*/  IMAD.U32 R13, R32.reuse, 0x10000, RZ ;  /* 0x00010000200d7824 */ /* 0x040fe200078e00ff */
[----:B------:R-:W-:Y:S01]  /*1b00*/  PRMT R15, R32, 0x7632, R15 ;  /* 0x00007632200f7816 */ /* 0x000fe2000000000f */
[-C--:B------:R-:W-:Y:S01]  /*1b10*/  FMUL R24, R24, R41.reuse ;  /* 0x0000002918187220 */ /* 0x080fe20000400000 */
[-C--:B------:R-:W-:Y:S01]  /*1b20*/  FMUL R44, R44, R41.reuse ;  /* 0x000000292c2c7220 */ /* 0x080fe20000400000 */
[-C--:B------:R-:W-:Y:S01]  /*1b30*/  FMUL R14, R26, R41.reuse ;  /* 0x000000291a0e7220 */ /* 0x080fe20000400000 */
[-C--:B------:R-:W-:Y:S01]  /*1b40*/  FMUL R46, R46, R41.reuse ;  /* 0x000000292e2e7220 */ /* 0x080fe20000400000 */
[-C--:B------:R-:W-:Y:S01]  /*1b50*/  FMUL R12, R12, R41.reuse ;  /* 0x000000290c0c7220 */ /* 0x080fe20000400000 */
[-C--:B------:R-:W-:Y:S01]  /*1b60*/  FMUL R50, R50, R41.reuse ;  /* 0x0000002932327220 */ /* 0x080fe20000400000 */
[-C--:B------:R-:W-:Y:S01]  /*1b70*/  FMUL R32, R18, R41.reuse ;  /* 0x0000002912207220 */ /* 0x080fe20000400000 */
[----:B------:R-:W-:Y:S01]  /*1b80*/  FMUL R48, R48, R41 ;  /* 0x0000002930307220 */ /* 0x000fe20000400000 */
[----:B------:R-:W-:-:S02]  /*1b90*/  SHF.L.U32 R15, R15, 0x10, RZ ;  /* 0x000000100f0f7819 */ /* 0x000fc400000006ff */
[C---:B------:R-:W-:Y:S02]  /*1ba0*/  PRMT R17, R33.reuse, 0x7632, R17 ;  /* 0x0000763221117816 */ /* 0x040fe40000000011 */
[----:B------:R-:W-:Y:S01]  /*1bb0*/  SHF.L.U32 R41, R33, 0x10, RZ ;  /* 0x0000001021297819 */ /* 0x000fe200000006ff */
[----:B------:R-:W-:Y:S01]  /*1bc0*/  FMUL R33, R24, R13 ;  /* 0x0000000d18217220 */ /* 0x000fe20000400000 */
[----:B------:R-:W-:Y:S01]  /*1bd0*/  PRMT R13, R34, 0x7632, R13 ;  /* 0x00007632220d7816 */ /* 0x000fe2000000000d */
[----:B------:R-:W-:Y:S01]  /*1be0*/  FMUL R44, R44, R15 ;  /* 0x0000000f2c2c7220 */ /* 0x000fe20000400000 */
[----:B------:R-:W-:Y:S01]  /*1bf0*/  IMAD.U32 R17, R17, 0x10000, RZ ;  /* 0x0001000011117824 */ /* 0x000fe200078e00ff */
[----:B------:R-:W-:Y:S01]  /*1c00*/  SHF.L.U32 R15, R34, 0x10, RZ ;  /* 0x00000010220f7819 */ /* 0x000fe200000006ff */
[----:B------:R-:W-:Y:S01]  /*1c10*/  IMAD.WIDE R24, R47, R16, c[0x0][0x178] ;  /* 0x00005e002f187625 */ /* 0x000fe200078e0210 */
[----:B------:R-:W-:Y:S01]  /*1c20*/  SHF.L.U32 R13, R13, 0x10, RZ ;  /* 0x000000100d0d7819 */ /* 0x000fe200000006ff */
[----:B------:R-:W-:-:S02]  /*1c30*/  FMUL R46, R46, R17 ;  /* 0x000000112e2e7220 */ /* 0x000fc40000400000 */
[----:B------:R-:W-:Y:S01]  /*1c40*/  IMAD.WIDE R16, R47, R16, c[0x0][0x180] ;  /* 0x000060002f107625 */ /* 0x000fe200078e0210 */
[----:B------:R-:W-:Y:S01]  /*1c50*/  FMUL R47, R12, R15 ;  /* 0x0000000f0c2f7220 */ /* 0x000fe20000400000 */
[----:B------:R-:W-:Y:S01]  /*1c60*/  FMUL R50, R50, R13 ;  /* 0x0000000d32327220 */ /* 0x000fe20000400000 */
[----:B------:R-:W2:Y:S01]  /*1c70*/  LDG.E.EL.128 R24, [R24.64] ;  /* 0x0000000418187981 */ /* 0x000ea2000c2e1d00 */
[----:B------:R-:W-:Y:S01]  /*1c80*/  IMAD.WIDE R12, R0, R3, c[0x0][0x188] ;  /* 0x00006200000c7625 */ /* 0x000fe200078e0203 */
[C---:B------:R-:W-:Y:S01]  /*1c90*/  SHF.L.U32 R51, R35.reuse, 0x10, RZ ;  /* 0x0000001023337819 */ /* 0x040fe200000006ff */
[----:B------:R-:W-:Y:S01]  /*1ca0*/  FMUL R41, R14, R41 ;  /* 0x000000290e297220 */ /* 0x000fe20000400000 */
[----:B------:R-:W3:Y:S01]  /*1cb0*/  LDG.E.EL.128 R16, [R16.64] ;  /* 0x0000000410107981 */ /* 0x000ee2000c2e1d00 */
[----:B------:R-:W-:Y:S01]  /*1cc0*/  PRMT R34, R35, 0x7632, R34 ;  /* 0x0000763223227816 */ /* 0x000fe20000000022 */
[----:B------:R-:W-:Y:S01]  /*1cd0*/  FMUL R35, R28, R33 ;  /* 0x000000211c237220 */ /* 0x000fe20000400000 */
[----:B------:R-:W-:Y:S01]  /*1ce0*/  FMUL R51, R32, R51 ;  /* 0x0000003320337220 */ /* 0x000fe20000400000 */
[----:B------:R-:W4:Y:S01]  /*1cf0*/  LDG.E.128 R12, [R12.64] ;  /* 0x000000040c0c7981 */ /* 0x000f22000c1e1d00 */
[----:B------:R-:W-:Y:S01]  /*1d00*/  IMAD.WIDE R32, R42, R3, c[0x0][0x198] ;  /* 0x000066002a207625 */ /* 0x000fe200078e0203 */
[----:B------:R-:W-:-:S03]  /*1d10*/  FFMA R49, R20, R49, R35 ;  /* 0x0000003114317223 */ /* 0x000fc60000000023 */
[----:B------:R-:W-:Y:S02]  /*1d20*/  IMAD.U32 R53, R34, 0x10000, RZ ;  /* 0x0001000022357824 */ /* 0x000fe400078e00ff */
[----:B------:R-:W5:Y:S02]  /*1d30*/  LDG.E.EL.128 R32, [R32.64] ;  /* 0x0000000420207981 */ /* 0x000f64000c2e1d00 */
[----:B------:R-:W-:Y:S01]  /*1d40*/  FMUL R48, R48, R53 ;  /* 0x0000003530307220 */ /* 0x000fe20000400000 */
[----:B------:R-:W-:Y:S01]  /*1d50*/  FMUL R46, R31, R46 ;  /* 0x0000002e1f2e7220 */ /* 0x000fe20000400000 */
[----:B------:R-:W-:-:S03]  /*1d60*/  FMUL R44, R29, R44 ;  /* 0x0000002c1d2c7220 */ /* 0x000fc60000400000 */
[----:B------:R-:W-:Y:S01]  /*1d70*/  FFMA R10, R23, R10, R46 ;  /* 0x0000000a170a7223 */ /* 0x000fe2000000002e */
[----:B------:R-:W-:Y:S01]  /*1d80*/  FMUL R41, R30, R41 ;  /* 0x000000291e297220 */ /* 0x000fe20000400000 */
[----:B------:R-:W-:-:S03]  /*1d90*/  FFMA R2, R21, R2, R44 ;  /* 0x0000000215027223 */ /* 0x000fc6000000002c */
[----:B------:R-:W-:Y:S01]  /*1da0*/  FFMA R39, R22, R39, R41 ;  /* 0x0000002716277223 */ /* 0x000fe20000000029 */
[----:B--2---:R-:W-:Y:S01]  /*1db0*/  FMUL R50, R25, R50 ;  /* 0x0000003219327220 */ /* 0x004fe20000400000 */
[----:B------:R-:W-:Y:S01]  /*1dc0*/  FMUL R47, R24, R47 ;  /* 0x0000002f182f7220 */ /* 0x000fe20000400000 */
[----:B------:R-:W-:Y:S02]  /*1dd0*/  FMUL R48, R27, R48 ;  /* 0x000000301b307220 */ /* 0x000fe40000400000 */
[----:B---3--:R-:W-:Y:S01]  /*1de0*/  FFMA R36, R17, R36, R50 ;  /* 0x0000002411247223 */ /* 0x008fe20000000032 */
[----:B------:R-:W-:Y:S01]  /*1df0*/  FFMA R11, R16, R11, R47 ;  /* 0x0000000b100b7223 */ /* 0x000fe2000000002f */
[----:B------:R-:W-:Y:S01]  /*1e00*/  FFMA R38, R19, R38, R48 ;  /* 0x0000002613267223 */ /* 0x000fe20000000030 */
[C---:B----4-:R-:W-:Y:S02]  /*1e10*/  PRMT R50, R12.reuse, 0x7632, R50 ;  /* 0x000076320c327816 */ /* 0x050fe40000000032 */
[----:B------:R-:W-:-:S02]  /*1e20*/  SHF.L.U32 R46, R12, 0x10, RZ ;  /* 0x000000100c2e7819 */ /* 0x000fc400000006ff */
[----:B------:R-:W-:Y:S02]  /*1e30*/  PRMT R52, R13, 0x7632, R52 ;  /* 0x000076320d347816 */ /* 0x000fe40000000034 */
[C---:B------:R-:W-:Y:S02]  /*1e40*/  PRMT R47, R14.reuse, 0x7632, R47 ;  /* 0x000076320e2f7816 */ /* 0x040fe4000000002f */
[C---:B------:R-:W-:Y:S02]  /*1e50*/  PRMT R12, R15.reuse, 0x7632, R12 ;  /* 0x000076320f0c7816 */ /* 0x040fe4000000000c */
[----:B------:R-:W-:Y:S01]  /*1e60*/  SHF.L.U32 R48, R15, 0x10, RZ ;  /* 0x000000100f307819 */ /* 0x000fe200000006ff */
[----:B------:R-:W-:Y:S01]  /*1e70*/  IMAD.U32 R44, R13, 0x10000, RZ ;  /* 0x000100000d2c7824 */ /* 0x000fe200078e00ff */
[----:B------:R-:W-:Y:S01]  /*1e80*/  SHF.L.U32 R42, R14, 0x10, RZ ;  /* 0x000000100e2a7819 */ /* 0x000fe200000006ff */
[----:B------:R-:W-:Y:S01]  /*1e90*/  IMAD.U32 R50, R50, 0x10000, RZ ;  /* 0x0001000032327824 */ /* 0x000fe200078e00ff */
[----:B------:R-:W-:Y:S01]  /*1ea0*/  SHF.L.U32 R52, R52, 0x10, RZ ;  /* 0x0000001034347819 */ /* 0x000fe200000006ff */
[----:B------:R-:W-:Y:S01]  /*1eb0*/  IMAD.U32 R12, R12, 0x10000, RZ ;  /* 0x000100000c0c7824 */ /* 0x000fe200078e00ff */
[----:B------:R-:W-:Y:S01]  /*1ec0*/  SHF.L.U32 R47, R47, 0x10, RZ ;  /* 0x000000102f2f7819 */ /* 0x000fe200000006ff */
[-C--:B------:R-:W-:Y:S01]  /*1ed0*/  FMUL R41, R48, R5.reuse ;  /* 0x0000000530297220 */ /* 0x080fe20000400000 */
[----:B-----5:R-:W-:Y:S01]  /*1ee0*/  SHF.L.U32 R48, R32, 0x10, RZ ;  /* 0x0000001020307819 */ /* 0x020fe200000006ff */
[-C--:B------:R-:W-:Y:S01]  /*1ef0*/  FMUL R13, R46, R5.reuse ;  /* 0x000000052e0d7220 */ /* 0x080fe20000400000 */
[-C--:B------:R-:W-:Y:S01]  /*1f00*/  FMUL R14, R44, R5.reuse ;  /* 0x000000052c0e7220 */ /* 0x080fe20000400000 */
[-C--:B------:R-:W-:Y:S01]  /*1f10*/  FMUL R15, R42, R5.reuse ;  /* 0x000000052a0f7220 */ /* 0x080fe20000400000 */
[-C--:B------:R-:W-:Y:S01]  /*1f20*/  FMUL R42, R50, R5.reuse ;  /* 0x00000005322a7220 */ /* 0x080fe20000400000 */
[-C--:B------:R-:W-:Y:S01]  /*1f30*/  FMUL R44, R52, R5.reuse ;  /* 0x00000005342c7220 */ /* 0x080fe20000400000 */
[-C--:B------:R-:W-:Y:S01]  /*1f40*/  FMUL R46, R47, R5.reuse ;  /* 0x000000052f2e7220 */ /* 0x080fe20000400000 */
[----:B------:R-:W-:Y:S01]  /*1f50*/  FMUL R12, R12, R5 ;  /* 0x000000050c0c7220 */ /* 0x000fe20000400000 */
[----:B------:R-:W-:Y:S01]  /*1f60*/  SHF.L.U32 R5, R33, 0x10, RZ ;  /* 0x0000001021057819 */ /* 0x000fe200000006ff */
[----:B------:R-:W-:Y:S01]  /*1f70*/  FMUL R13, R48, R13 ;  /* 0x0000000d300d7220 */ /* 0x000fe20000400000 */
[----:B------:R-:W-:-:S03]  /*1f80*/  SHF.L.U32 R48, R35, 0x10, RZ ;  /* 0x0000001023307819 */ /* 0x000fc600000006ff */
[----:B------:R-:W-:Y:S01]  /*1f90*/  FMUL R5, R5, R14 ;  /* 0x0000000e05057220 */ /* 0x000fe20000400000 */
[----:B------:R-:W-:Y:S01]  /*1fa0*/  IMAD.U32 R14, R34, 0x10000, RZ ;  /* 0x00010000220e7824 */ /* 0x000fe200078e00ff */
[----:B------:R-:W-:Y:S01]  /*1fb0*/  FMUL R51, R26, R51 ;  /* 0x000000331a337220 */ /* 0x000fe20000400000 */
[----:B------:R-:W-:Y:S01]  /*1fc0*/  FMUL R41, R48, R41 ;  /* 0x0000002930297220 */ /* 0x000fe20000400000 */
[----:B------:R-:W-:Y:S01]  /*1fd0*/  PRMT R34, R34, 0x7632, R34 ;  /* 0x0000763222227816 */ /* 0x000fe20000000022 */
[----:B------:R-:W-:Y:S01]  /*1fe0*/  FMUL R15, R14, R15 ;  /* 0x0000000f0e0f7220 */ /* 0x000fe20000400000 */
[----:B------:R-:W-:Y:S02]  /*1ff0*/  PRMT R32, R32, 0x7632, R32 ;  /* 0x0000763220207816 */ /* 0x000fe40000000020 */
[----:B------:R-:W-:Y:S01]  /*2000*/  PRMT R48, R35, 0x7632, R48 ;  /* 0x0000763223307816 */ /* 0x000fe20000000030 */
[----:B------:R-:W-:Y:S01]  /*2010*/  FFMA R7, R18, R7, R51 ;  /* 0x0000000712077223 */ /* 0x000fe20000000033 */
[----:B------:R-:W-:-:S02]  /*2020*/  PRMT R14, R33, 0x7632, R14 ;  /* 0x00007632210e7816 */ /* 0x000fc4000000000e */
[----:B------:R-:W-:Y:S02]  /*2030*/  SHF.L.U32 R47, R34, 0x10, RZ ;  /* 0x00000010222f7819 */ /* 0x000fe400000006ff */
[----:B------:R-:W-:Y:S02]  /*2040*/  SHF.L.U32 R33, R32, 0x10, RZ ;  /* 0x0000001020217819 */ /* 0x000fe400000006ff */
[----:B------:R-:W-:Y:S01]  /*2050*/  SHF.L.U32 R51, R48, 0x10, RZ ;  /* 0x0000001030337819 */ /* 0x000fe200000006ff */
[----:B------:R-:W-:Y:S01]  /*2060*/  IMAD.U32 R35, R14, 0x10000, RZ ;  /* 0x000100000e237824 */ /* 0x000fe200078e00ff */
[----:B------:R-:W-:Y:S01]  /*2070*/  FMUL R46, R47, R46 ;  /* 0x0000002e2f2e7220 */ /* 0x000fe20000400000 */
[----:B------:R-:W-:Y:S02]  /*2080*/  FMUL R42, R33, R42 ;  /* 0x0000002a212a7220 */ /* 0x000fe40000400000 */
[----:B------:R-:W-:Y:S01]  /*2090*/  FMUL R12, R51, R12 ;  /* 0x0000000c330c7220 */ /* 0x000fe20000400000 */
        /* <DEDUP_REMOVED lines=9> */
[----:B------:R-:W-:Y:S01]  /*2130*/  FFMA R15, R16, R37, R15 ;  /* 0x00000025100f7223 */ /* 0x000fe2000000000f */
[----:B------:R-:W-:Y:S01]  /*2140*/  FFMA R14, R17, R4, R46 ;  /* 0x00000004110e7223 */ /* 0x000fe2000000002e */
[----:B------:R-:W-:Y:S01]  /*2150*/  FFMA R13, R20, R45, R13 ;  /* 0x0000002d140d7223 */ /* 0x000fe2000000000d */
[----:B------:R-:W-:Y:S01]  /*2160*/  FFMA R9, R18, R9, R41 ;  /* 0x0000000912097223 */ /* 0x000fe20000000029 */
[----:B------:R-:W-:Y:S01]  /*2170*/  FFMA R8, R21, R8, R42 ;  /* 0x0000000815087223 */ /* 0x000fe2000000002a */
[----:B------:R-:W-:Y:S01]  /*2180*/  FFMA R40, R19, R40, R12 ;  /* 0x0000002813287223 */ /* 0x000fe2000000000c */
[----:B------:R-:W-:Y:S01]  /*2190*/  FFMA R43, R22, R43, R5 ;  /* 0x0000002b162b7223 */ /* 0x000fe20000000005 */
[----:B------:R-:W-:Y:S01]  /*21a0*/  FFMA R44, R23, R6, R44 ;  /* 0x00000006172c7223 */ /* 0x000fe2000000002c */
[----:B------:R-:W-:-:S02]  /*21b0*/  F2FP.BF16.PACK_AB R14, R14, R15 ;  /* 0x0000000f0e0e723e */ /* 0x000fc400000010ff */
[----:B------:R-:W-:Y:S02]  /*21c0*/  F2FP.BF16.PACK_AB R12, R8, R13 ;  /* 0x0000000d080c723e */ /* 0x000fe400000010ff */
[----:B------:R-:W-:Y:S01]  /*21d0*/  F2FP.BF16.PACK_AB R15, R40, R9 ;  /* 0x00000009280f723e */ /* 0x000fe200000010ff */
[----:B------:R-:W-:Y:S01]  /*21e0*/  IMAD.WIDE R8, R0, R3, c[0x0][0x1a0] ;  /* 0x0000680000087625 */ /* 0x000fe200078e0203 */
[----:B------:R-:W-:Y:S02]  /*21f0*/  F2FP.BF16.PACK_AB R4, R2, R49 ;  /* 0x000000310204723e */ /* 0x000fe400000010ff */
[----:B------:R-:W-:Y:S01]  /*2200*/  F2FP.BF16.PACK_AB R5, R10, R39 ;  /* 0x000000270a05723e */ /* 0x000fe200000010ff */
[----:B------:R-:W-:Y:S01]  /*2210*/  IMAD.WIDE R2, R0, R3, c[0x0][0x1a8] ;  /* 0x00006a0000027625 */ /* 0x000fe200078e0203 */
[----:B------:R-:W-:Y:S02]  /*2220*/  F2FP.BF16.PACK_AB R6, R36, R11 ;  /* 0x0000000b2406723e */ /* 0x000fe400000010ff */
[----:B------:R-:W-:-:S02]  /*2230*/  F2FP.BF16.PACK_AB R7, R38, R7 ;  /* 0x000000072607723e */ /* 0x000fc400000010ff */
[----:B------:R-:W-:-:S03]  /*2240*/  F2FP.BF16.PACK_AB R13, R44, R43 ;  /* 0x0000002b2c0d723e */ /* 0x000fc600000010ff */
[----:B------:R-:W-:Y:S04]  /*2250*/  STG.E.128 [R8.64], R4 ;  /* 0x0000000408007986 */ /* 0x000fe8000c101d04 */
[----:B------:R-:W-:Y:S01]  /*2260*/  STG.E.128 [R2.64], R12 ;  /* 0x0000000c02007986 */ /* 0x000fe2000c101d04 */
[----:B------:R-:W-:Y:S05]  /*2270*/  EXIT ;  /* 0x000000000000794d */ /* 0x000fea0003800000 */
.L_x_0:
[----:B------:R-:W-:-:S00]  /*2280*/  BRA `(.L_x_0) ;  /* 0xfffffff000007947 */ /* 0x000fc0000383ffff */
[----:B------:R-:W-:-:S00]  /*2290*/  NOP ;  /* 0x0000000000007918 */ /* 0x000fc00000000000 */
        /* <DEDUP_REMOVED lines=14> */
.L_x_1:


//--------------------- .nv.global.init           --------------------------
	.section	.nv.global.init,"aw",@progbits
.nv.global.init:
	.type		_$_str,@object
	.size		_$_str,(.L_0 - _$_str)
_$_str:
        /*0000*/ 	.byte	0x5f, 0x5f, 0x43, 0x55, 0x44, 0x41, 0x5f, 0x46, 0x54, 0x5a, 0x00
.L_0:
